	.target	sm_90a

	.elftype	@"ET_EXEC"


//--------------------- .note.nv.tkinfo           --------------------------
	.section	.note.nv.tkinfo,"",@"SHT_NOTE"
	.sectionflags	@"SHF_NOTE_NV_TKINFO"
	.tkinfo
        /*0018*/ 	.word	0x00000002
        /*0030*/ 	.string	""
        /*0030*/ 	.string	"ptxas"
        /*0030*/ 	.string	"Cuda compilation tools, release 13.0, V13.0.88"
        /*0030*/ 	.string	"Build cuda_13.0.r13.0/compiler.36424714_0"
        /*0030*/ 	.string	"-v  -suppress-debug-info  -lineinfo  -arch sm_90a "



//--------------------- .note.nv.cuinfo           --------------------------
	.section	.note.nv.cuinfo,"",@"SHT_NOTE"
	.sectionflags	@"SHF_NOTE_NV_CUINFO"
        /*0018*/ 	.short	0x0002
        /*001a*/ 	.short	0x005a
        /*001c*/ 	.short	0x0082
	.zero		2


//--------------------- .nv.info                  --------------------------
	.section	.nv.info,"",@"SHT_CUDA_INFO"
	.align	4


	//----- nvinfo : EIATTR_REGCOUNT
	.align		4
        /*0000*/ 	.byte	0x04, 0x2f
        /*0002*/ 	.short	(.L_1 - .L_0)
	.align		4
.L_0:
        /*0004*/ 	.word	index@(gluon_wgmma)
        /*0008*/ 	.word	0x0000009a


	//----- nvinfo : EIATTR_FRAME_SIZE
	.align		4
.L_1:
        /*000c*/ 	.byte	0x04, 0x11
        /*000e*/ 	.short	(.L_3 - .L_2)
	.align		4
.L_2:
        /*0010*/ 	.word	index@(gluon_wgmma)
        /*0014*/ 	.word	0x00000000


	//----- nvinfo : EIATTR_MIN_STACK_SIZE
	.align		4
.L_3:
        /*0018*/ 	.byte	0x04, 0x12
        /*001a*/ 	.short	(.L_5 - .L_4)
	.align		4
.L_4:
        /*001c*/ 	.word	index@(gluon_wgmma)
        /*0020*/ 	.word	0x00000000
.L_5:


//--------------------- .nv.compat                --------------------------
	.section	.nv.compat,"",@"SHT_CUDA_COMPAT_INFO"
	.align	4
        /*0000*/ 	.byte	0x02, 0x09, 0x01, 0x00, 0x02, 0x02, 0x04, 0x00, 0x02, 0x05, 0x05, 0x00, 0x03, 0x07, 0x01, 0x01
        /*0010*/ 	.byte	0x02, 0x03, 0x03, 0x00, 0x02, 0x06, 0x01, 0x00, 0x04, 0x0b, 0x08, 0x00, 0x00, 0x00, 0x00, 0x00
        /*0020*/ 	.byte	0x00, 0x00, 0x00, 0x00


//--------------------- .nv.info.gluon_wgmma      --------------------------
	.section	.nv.info.gluon_wgmma,"",@"SHT_CUDA_INFO"
	.sectionflags	@""
	.align	4


	//----- nvinfo : EIATTR_CUDA_API_VERSION
	.align		4
        /*0000*/ 	.byte	0x04, 0x37
        /*0002*/ 	.short	(.L_7 - .L_6)
.L_6:
        /*0004*/ 	.word	0x00000082


	//----- nvinfo : EIATTR_KPARAM_INFO
	.align		4
.L_7:
        /*0008*/ 	.byte	0x04, 0x17
        /*000a*/ 	.short	(.L_9 - .L_8)
.L_8:
        /*000c*/ 	.word	0x00000000
        /*0010*/ 	.short	0x000a
        /*0012*/ 	.short	0x0048
        /*0014*/ 	.byte	0x00, 0xf4, 0x21, 0x00


	//----- nvinfo : EIATTR_KPARAM_INFO
	.align		4
.L_9:
        /*0018*/ 	.byte	0x04, 0x17
        /*001a*/ 	.short	(.L_11 - .L_10)
.L_10:
        /*001c*/ 	.word	0x00000000
        /*0020*/ 	.short	0x0009
        /*0022*/ 	.short	0x0040
        /*0024*/ 	.byte	0x00, 0xf4, 0x21, 0x00


	//----- nvinfo : EIATTR_KPARAM_INFO
	.align		4
.L_11:
        /*0028*/ 	.byte	0x04, 0x17
        /*002a*/ 	.short	(.L_13 - .L_12)
.L_12:
        /*002c*/ 	.word	0x00000000
        /*0030*/ 	.short	0x0008
        /*0032*/ 	.short	0x0038
        /*0034*/ 	.byte	0x00, 0xf0, 0x21, 0x00


	//----- nvinfo : EIATTR_KPARAM_INFO
	.align		4
.L_13:
        /*0038*/ 	.byte	0x04, 0x17
        /*003a*/ 	.short	(.L_15 - .L_14)
.L_14:
        /*003c*/ 	.word	0x00000000
        /*0040*/ 	.short	0x0007
        /*0042*/ 	.short	0x0030
        /*0044*/ 	.byte	0x00, 0xf0, 0x21, 0x00


	//----- nvinfo : EIATTR_KPARAM_INFO
	.align		4
.L_15:
        /*0048*/ 	.byte	0x04, 0x17
        /*004a*/ 	.short	(.L_17 - .L_16)
.L_16:
        /*004c*/ 	.word	0x00000000
        /*0050*/ 	.short	0x0006
        /*0052*/ 	.short	0x0028
        /*0054*/ 	.byte	0x00, 0xf0, 0x21, 0x00


	//----- nvinfo : EIATTR_KPARAM_INFO
	.align		4
.L_17:
        /*0058*/ 	.byte	0x04, 0x17
        /*005a*/ 	.short	(.L_19 - .L_18)
.L_18:
        /*005c*/ 	.word	0x00000000
        /*0060*/ 	.short	0x0005
        /*0062*/ 	.short	0x0020
        /*0064*/ 	.byte	0x00, 0xf0, 0x11, 0x00


	//----- nvinfo : EIATTR_KPARAM_INFO
	.align		4
.L_19:
        /*0068*/ 	.byte	0x04, 0x17
        /*006a*/ 	.short	(.L_21 - .L_20)
.L_20:
        /*006c*/ 	.word	0x00000000
        /*0070*/ 	.short	0x0004
        /*0072*/ 	.short	0x001c
        /*0074*/ 	.byte	0x00, 0xf0, 0x11, 0x00


	//----- nvinfo : EIATTR_KPARAM_INFO
	.align		4
.L_21:
        /*0078*/ 	.byte	0x04, 0x17
        /*007a*/ 	.short	(.L_23 - .L_22)
.L_22:
        /*007c*/ 	.word	0x00000000
        /*0080*/ 	.short	0x0003
        /*0082*/ 	.short	0x0018
        /*0084*/ 	.byte	0x00, 0xf0, 0x11, 0x00


	//----- nvinfo : EIATTR_KPARAM_INFO
	.align		4
.L_23:
        /*0088*/ 	.byte	0x04, 0x17
        /*008a*/ 	.short	(.L_25 - .L_24)
.L_24:
        /*008c*/ 	.word	0x00000000
        /*0090*/ 	.short	0x0002
        /*0092*/ 	.short	0x0010
        /*0094*/ 	.byte	0x00, 0xf4, 0x21, 0x00


	//----- nvinfo : EIATTR_KPARAM_INFO
	.align		4
.L_25:
        /*0098*/ 	.byte	0x04, 0x17
        /*009a*/ 	.short	(.L_27 - .L_26)
.L_26:
        /*009c*/ 	.word	0x00000000
        /*00a0*/ 	.short	0x0001
        /*00a2*/ 	.short	0x0008
        /*00a4*/ 	.byte	0x00, 0xf4, 0x21, 0x00


	//----- nvinfo : EIATTR_KPARAM_INFO
	.align		4
.L_27:
        /*00a8*/ 	.byte	0x04, 0x17
        /*00aa*/ 	.short	(.L_29 - .L_28)
.L_28:
        /*00ac*/ 	.word	0x00000000
        /*00b0*/ 	.short	0x0000
        /*00b2*/ 	.short	0x0000
        /*00b4*/ 	.byte	0x00, 0xf4, 0x21, 0x00


	//----- nvinfo : EIATTR_SPARSE_MMA_MASK
	.align		4
.L_29:
        /*00b8*/ 	.byte	0x03, 0x50
        /*00ba*/ 	.short	0x0000


	//----- nvinfo : EIATTR_MAXREG_COUNT
	.align		4
        /*00bc*/ 	.byte	0x03, 0x1b
        /*00be*/ 	.short	0x00ff


	//----- nvinfo : EIATTR_NUM_BARRIERS
	.align		4
        /*00c0*/ 	.byte	0x02, 0x4c
        /*00c2*/ 	.byte	0x01
	.zero		1


	//----- nvinfo : EIATTR_MERCURY_ISA_VERSION
	.align		4
        /*00c4*/ 	.byte	0x03, 0x5f
        /*00c6*/ 	.short	0x0101


	//----- nvinfo : EIATTR_INT_WARP_WIDE_INSTR_OFFSETS
	.align		4
        /*00c8*/ 	.byte	0x04, 0x31
        /*00ca*/ 	.short	(.L_31 - .L_30)


	//   ....[0]....
.L_30:
        /*00cc*/ 	.word	0x00001640


	//   ....[1]....
        /*00d0*/ 	.word	0x00001660


	//   ....[2]....
        /*00d4*/ 	.word	0x00001710


	//   ....[3]....
        /*00d8*/ 	.word	0x00001ce0


	//   ....[4]....
        /*00dc*/ 	.word	0x00001cf0


	//   ....[5]....
        /*00e0*/ 	.word	0x00001d70


	//   ....[6]....
        /*00e4*/ 	.word	0x00001d80


	//   ....[7]....
        /*00e8*/ 	.word	0x00002180


	//   ....[8]....
        /*00ec*/ 	.word	0x00002220


	//----- nvinfo : EIATTR_COOP_GROUP_MASK_REGIDS
	.align		4
.L_31:
        /*00f0*/ 	.byte	0x04, 0x29
        /*00f2*/ 	.short	(.L_33 - .L_32)


	//   ....[0]....
.L_32:
        /*00f4*/ 	.word	0xffffffff


	//   ....[1]....
        /*00f8*/ 	.word	0xffffffff


	//   ....[2]....
        /*00fc*/ 	.word	0xffffffff


	//----- nvinfo : EIATTR_COOP_GROUP_INSTR_OFFSETS
	.align		4
.L_33:
        /*0100*/ 	.byte	0x04, 0x28
        /*0102*/ 	.short	(.L_35 - .L_34)


	//   ....[0]....
.L_34:
        /*0104*/ 	.word	0x00000150


	//   ....[1]....
        /*0108*/ 	.word	0x00000700


	//   ....[2]....
        /*010c*/ 	.word	0x00000cf0


	//----- nvinfo : EIATTR_MBARRIER_INSTR_OFFSETS
	.align		4
.L_35:
        /*0110*/ 	.byte	0x04, 0x39
        /*0112*/ 	.short	(.L_37 - .L_36)


	//   ....[0]....
.L_36:
        /*0114*/ 	.word	0x00001790
        /*0118*/ 	.word	0x000000ff
        /*011c*/ 	.word	0x00010000
        /*0120*/ 	.short	0x0100
        /*0122*/ 	.byte	0x18
	.zero		1


	//   ....[1]....
        /*0124*/ 	.word	0x000017b0
        /*0128*/ 	.word	0x000000ff
        /*012c*/ 	.word	0x00010008
        /*0130*/ 	.short	0x0100
        /*0132*/ 	.byte	0x18
	.zero		1


	//   ....[2]....
        /*0134*/ 	.word	0x00001e30
        /*0138*/ 	.word	0x000000ff
        /*013c*/ 	.word	0x00010000
        /*0140*/ 	.short	0x010a
        /*0142*/ 	.byte	0x16
	.zero		1


	//   ....[3]....
        /*0144*/ 	.word	0x000021b0
        /*0148*/ 	.word	0x000000ff
        /*014c*/ 	.word	0x00010000
        /*0150*/ 	.short	0x0108
        /*0152*/ 	.byte	0x18
	.zero		1


	//   ....[4]....
        /*0154*/ 	.word	0x00002300
        /*0158*/ 	.word	0x000000ff
        /*015c*/ 	.word	0x00010008
        /*0160*/ 	.short	0x0108
        /*0162*/ 	.byte	0x18
	.zero		1


	//   ....[5]....
        /*0164*/ 	.word	0x000027f0
        /*0168*/ 	.word	0x000000ff
        /*016c*/ 	.word	0x00010000
        /*0170*/ 	.short	0x010a
        /*0172*/ 	.byte	0x16
	.zero		1


	//----- nvinfo : EIATTR_NUM_MBARRIERS
	.align		4
.L_37:
        /*0174*/ 	.byte	0x03, 0x38
        /*0176*/ 	.short	0x0002


	//----- nvinfo : EIATTR_EXIT_INSTR_OFFSETS
	.align		4
        /*0178*/ 	.byte	0x04, 0x1c
        /*017a*/ 	.short	(.L_39 - .L_38)


	//   ....[0]....
.L_38:
        /*017c*/ 	.word	0x000027e0


	//----- nvinfo : EIATTR_REQNTID
	.align		4
.L_39:
        /*0180*/ 	.byte	0x04, 0x10
        /*0182*/ 	.short	(.L_41 - .L_40)
.L_40:
        /*0184*/ 	.word	0x00000080
        /*0188*/ 	.word	0x00000001
        /*018c*/ 	.word	0x00000001


	//----- nvinfo : EIATTR_CRS_STACK_SIZE
	.align		4
.L_41:
        /*0190*/ 	.byte	0x04, 0x1e
        /*0192*/ 	.short	(.L_43 - .L_42)
.L_42:
        /*0194*/ 	.word	0x00000000


	//----- nvinfo : EIATTR_CBANK_PARAM_SIZE
	.align		4
.L_43:
        /*0198*/ 	.byte	0x03, 0x19
        /*019a*/ 	.short	0x0050


	//----- nvinfo : EIATTR_PARAM_CBANK
	.align		4
        /*019c*/ 	.byte	0x04, 0x0a
        /*019e*/ 	.short	(.L_45 - .L_44)
	.align		4
.L_44:
        /*01a0*/ 	.word	index@(.nv.constant0.gluon_wgmma)
        /*01a4*/ 	.short	0x0210
        /*01a6*/ 	.short	0x0050


	//----- nvinfo : EIATTR_SW_WAR
	.align		4
.L_45:
        /*01a8*/ 	.byte	0x04, 0x36
        /*01aa*/ 	.short	(.L_47 - .L_46)
.L_46:
        /*01ac*/ 	.word	0x00000008
.L_47:


//--------------------- .nv.callgraph             --------------------------
	.section	.nv.callgraph,"",@"SHT_CUDA_CALLGRAPH"
	.align	4
	.sectionentsize	8
	.align		4
        /*0000*/ 	.word	0x00000000
	.align		4
        /*0004*/ 	.word	0xffffffff
	.align		4
        /*0008*/ 	.word	0x00000000
	.align		4
        /*000c*/ 	.word	0xfffffffe
	.align		4
        /*0010*/ 	.word	0x00000000
	.align		4
        /*0014*/ 	.word	0xfffffffd
	.align		4
        /*0018*/ 	.word	0x00000000
	.align		4
        /*001c*/ 	.word	0xfffffffc


//--------------------- .text.gluon_wgmma         --------------------------
	.section	.text.gluon_wgmma,"ax",@progbits
	.align	128
        .global         gluon_wgmma
        .type           gluon_wgmma,@function
        .size           gluon_wgmma,(.L_x_52 - gluon_wgmma)
        .other          gluon_wgmma,@"STO_CUDA_ENTRY STV_DEFAULT"
gluon_wgmma:
.text.gluon_wgmma:
[----:B------:R-:W-:Y:S01]  /*0000*/  LDC R1, c[0x0][0x28] ;  /* 0x00000a00ff017b82 */ /* 0x000fe20000000800 */
[----:B------:R-:W1:Y:S07]  /*0010*/  S2R R0, SR_TID.X ;  /* 0x0000000000007919 */ /* 0x000e6e0000002100 */
[----:B------:R-:W2:Y:S01]  /*0020*/  S2UR UR4, SR_CgaCtaId ;  /* 0x00000000000479c3 */ /* 0x000ea20000008800 */
[----:B------:R-:W-:Y:S01]  /*0030*/  UMOV UR24, 0x400 ;  /* 0x0000040000187882 */ /* 0x000fe20000000000 */
[----:B------:R-:W-:Y:S01]  /*0040*/  ULDC UR6, c[0x0][0xc] ;  /* 0x0000030000067ab9 */ /* 0x000fe20000000800 */
[----:B------:R-:W-:Y:S01]  /*0050*/  ULDC.64 UR30, c[0x0][0x250] ;  /* 0x00009400001e7ab9 */ /* 0x000fe20000000a00 */
[----:B------:R-:W-:Y:S04]  /*0060*/  BSSY B0, `(.L_x_0) ;  /* 0x000001f000007945 */ /* 0x000fe80003800000 */
[----:B------:R-:W3:Y:S08]  /*0070*/  LDC R6, c[0x0][0x228] ;  /* 0x00008a00ff067b82 */ /* 0x000ef00000000800 */
[----:B------:R-:W4:Y:S08]  /*0080*/  LDC R13, c[0x0][0x230] ;  /* 0x00008c00ff0d7b82 */ /* 0x000f300000000800 */
[----:B------:R-:W-:Y:S01]  /*0090*/  S2UR UR25, SR_CTAID.Y ;  /* 0x00000000001979c3 */ /* 0x000fe20000002600 */
[----:B--2---:R-:W-:-:S03]  /*00a0*/  ULEA UR24, UR4, UR24, 0x18 ;  /* 0x0000001804187291 */ /* 0x004fc6000f8ec03f */
[----:B------:R-:W-:Y:S01]  /*00b0*/  ULDC UR4, c[0x0][0x10] ;  /* 0x0000040000047ab9 */ /* 0x000fe20000000800 */
[----:B-1----:R-:W-:-:S03]  /*00c0*/  LOP3.LUT R2, R0, 0x7f, RZ, 0xc0, !PT ;  /* 0x0000007f00027812 */ /* 0x002fc600078ec0ff */
[----:B------:R-:W1:Y:S01]  /*00d0*/  S2UR UR5, SR_CTAID.Z ;  /* 0x00000000000579c3 */ /* 0x000e620000002700 */
[----:B---3--:R-:W-:Y:S01]  /*00e0*/  VIADD R6, R6, 0xffffffff ;  /* 0xffffffff06067836 */ /* 0x008fe20000000000 */
[C---:B------:R-:W-:Y:S02]  /*00f0*/  ISETP.GE.U32.AND P0, PT, R2.reuse, 0x20, PT ;  /* 0x000000200200780c */ /* 0x040fe40003f06070 */
[C---:B------:R-:W-:Y:S02]  /*0100*/  ISETP.NE.U32.AND P2, PT, R2.reuse, RZ, PT ;  /* 0x000000ff0200720c */ /* 0x040fe40003f45070 */
[----:B------:R-:W-:Y:S02]  /*0110*/  LEA R12, R2, UR24, 0x2 ;  /* 0x00000018020c7c11 */ /* 0x000fe4000f8e10ff */
[----:B------:R-:W2:Y:S01]  /*0120*/  S2UR UR40, SR_CTAID.X ;  /* 0x00000000002879c3 */ /* 0x000ea20000002500 */
[----:B----4-:R-:W-:-:S06]  /*0130*/  VIADD R9, R13, 0xffffffff ;  /* 0xffffffff0d097836 */ /* 0x010fcc0000000000 */
[----:B------:R3:W-:Y:S01]  /*0140*/  @!P0 STS [R12], RZ ;  /* 0x000000ff0c008388 */ /* 0x0007e20000000800 */
[----:B------:R-:W-:-:S03]  /*0150*/  NOP ;  /* 0x0000000000007918 */ /* 0x000fc60000000000 */
[----:B------:R3:W-:Y:S01]  /*0160*/  @!P2 STS [UR24+0x24], R6 ;  /* 0x00002406ff00a988 */ /* 0x0007e20008000818 */
[----:B-1----:R-:W-:-:S03]  /*0170*/  UIMAD UR4, UR5, UR4, UR25 ;  /* 0x00000004050472a4 */ /* 0x002fc6000f8e0219 */
[----:B------:R3:W-:Y:S01]  /*0180*/  @!P2 STS [UR24+0x20], R9 ;  /* 0x00002009ff00a988 */ /* 0x0007e20008000818 */
[----:B--2---:R-:W-:-:S04]  /*0190*/  UIMAD UR4, UR4, UR6, UR40 ;  /* 0x00000006040472a4 */ /* 0x004fc8000f8e0228 */
[----:B------:R-:W-:-:S03]  /*01a0*/  UIMAD UR5, UR4, 0x180, URZ ;  /* 0x00000180040578a4 */ /* 0x000fc6000f8e023f */
[----:B------:R-:W-:Y:S01]  /*01b0*/  UMOV UR4, URZ ;  /* 0x0000003f00047c82 */ /* 0x000fe20008000000 */
[----:B------:R-:W-:-:S04]  /*01c0*/  UIADD3 UR26, UP0, UR5, UR30, URZ ;  /* 0x0000001e051a7290 */ /* 0x000fc8000ff1e03f */
[----:B------:R-:W-:Y:S01]  /*01d0*/  ULEA.HI.X.SX32 UR27, UR5, UR31, 0x1, UP0 ;  /* 0x0000001f051b7291 */ /* 0x000fe200080f0e3f */
[----:B---3--:R-:W-:Y:S11]  /*01e0*/  @P2 BRA `(.L_x_1) ;  /* 0x0000000000182947 */ /* 0x008ff60003800000 */
[----:B------:R-:W1:Y:S01]  /*01f0*/  LDS R3, [UR24+0x8] ;  /* 0x00000818ff037984 */ /* 0x000e620008000800 */
[----:B------:R-:W2:Y:S01]  /*0200*/  LDC.64 R10, c[0x0][0x210] ;  /* 0x00008400ff0a7b82 */ /* 0x000ea20000000a00 */
[----:B------:R-:W-:Y:S02]  /*0210*/  IMAD.MOV.U32 R4, RZ, RZ, 0x70 ;  /* 0x00000070ff047424 */ /* 0x000fe400078e00ff */
[----:B--2---:R2:W-:Y:S03]  /*0220*/  STS.64 [UR24], R10 ;  /* 0x0000000aff007988 */ /* 0x0045e60008000a18 */
[----:B-1----:R-:W-:-:S05]  /*0230*/  LOP3.LUT R3, R3, 0x10, R4, 0xd8, !PT ;  /* 0x0000001003037812 */ /* 0x002fca00078ed804 */
[----:B------:R2:W-:Y:S02]  /*0240*/  STS [UR24+0x8], R3 ;  /* 0x00000803ff007988 */ /* 0x0005e40008000818 */
.L_x_1:
[----:B------:R-:W-:Y:S05]  /*0250*/  BSYNC B0 ;  /* 0x0000000000007941 */ /* 0x000fea0003800000 */
.L_x_0:
[----:B------:R-:W-:Y:S04]  /*0260*/  BSSY B0, `(.L_x_2) ;  /* 0x000000a000007945 */ /* 0x000fe80003800000 */
[----:B------:R-:W-:Y:S05]  /*0270*/  @P2 BRA `(.L_x_3) ;  /* 0x0000000000202947 */ /* 0x000fea0003800000 */
[----:B--2---:R-:W1:Y:S01]  /*0280*/  LDS R3, [UR24+0x34] ;  /* 0x00003418ff037984 */ /* 0x004e620008000800 */
[----:B------:R-:W-:Y:S02]  /*0290*/  IMAD.MOV.U32 R4, RZ, RZ, 0x3f000000 ;  /* 0x3f000000ff047424 */ /* 0x000fe400078e00ff */
[----:B------:R-:W-:Y:S01]  /*02a0*/  @!P2 IMAD.MOV.U32 R5, RZ, RZ, 0x7f ;  /* 0x0000007fff05a424 */ /* 0x000fe200078e00ff */
[----:B------:R-:W2:Y:S02]  /*02b0*/  @!P2 LDS R8, [UR24+0x38] ;  /* 0x00003818ff08a984 */ /* 0x000ea40008000800 */
[----:B-1----:R-:W-:Y:S02]  /*02c0*/  LOP3.LUT R3, R3, 0xff000000, R4, 0xb8, !PT ;  /* 0xff00000003037812 */ /* 0x002fe400078eb804 */
[----:B--2---:R-:W-:-:S03]  /*02d0*/  @!P2 LOP3.LUT R4, R8, 0xff, R5, 0xb8, !PT ;  /* 0x000000ff0804a812 */ /* 0x004fc600078eb805 */
[----:B------:R1:W-:Y:S04]  /*02e0*/  STS [UR24+0x34], R3 ;  /* 0x00003403ff007988 */ /* 0x0003e80008000818 */
[----:B------:R1:W-:Y:S02]  /*02f0*/  @!P2 STS [UR24+0x38], R4 ;  /* 0x00003804ff00a988 */ /* 0x0003e40008000818 */
.L_x_3:
[----:B------:R-:W-:Y:S05]  /*0300*/  BSYNC B0 ;  /* 0x0000000000007941 */ /* 0x000fea0003800000 */
.L_x_2:
[----:B------:R-:W-:Y:S04]  /*0310*/  BSSY B0, `(.L_x_4) ;  /* 0x000000e000007945 */ /* 0x000fe80003800000 */
[----:B------:R-:W-:Y:S05]  /*0320*/  @P2 BRA `(.L_x_5) ;  /* 0x0000000000302947 */ /* 0x000fea0003800000 */
[----:B-1----:R-:W1:Y:S01]  /*0330*/  LDS R4, [UR24+0x34] ;  /* 0x00003418ff047984 */ /* 0x002e620008000800 */
[----:B--2---:R-:W2:Y:S03]  /*0340*/  LDC.64 R10, c[0x0][0x238] ;  /* 0x00008e00ff0a7b82 */ /* 0x004ea60000000a00 */
[----:B------:R-:W3:Y:S01]  /*0350*/  LDS R3, [UR24+0x1c] ;  /* 0x00001c18ff037984 */ /* 0x000ee20008000800 */
[C---:B--2---:R-:W-:Y:S01]  /*0360*/  SHF.L.U64.HI R8, R10.reuse, 0x1, R11 ;  /* 0x000000010a087819 */ /* 0x044fe2000001020b */
[----:B------:R-:W-:-:S03]  /*0370*/  IMAD.SHL.U32 R5, R10, 0x2, RZ ;  /* 0x000000020a057824 */ /* 0x000fc600078e00ff */
[--C-:B------:R-:W-:Y:S02]  /*0380*/  SHF.R.U32.HI R10, RZ, 0x4, R8.reuse ;  /* 0x00000004ff0a7819 */ /* 0x100fe40000011608 */
[----:B------:R-:W-:-:S05]  /*0390*/  SHF.R.U64 R5, R5, 0x4, R8 ;  /* 0x0000000405057819 */ /* 0x000fca0000001208 */
[----:B------:R4:W-:Y:S01]  /*03a0*/  STS [UR24+0xc], R5 ;  /* 0x00000c05ff007988 */ /* 0x0009e20008000818 */
[----:B-1----:R-:W-:Y:S02]  /*03b0*/  LOP3.LUT R4, R4, 0x7, RZ, 0xb8, !PT ;  /* 0x0000000704047812 */ /* 0x002fe400078eb8ff */
[----:B---3--:R-:W-:-:S03]  /*03c0*/  LOP3.LUT R3, R3, 0xf, R10, 0xb8, !PT ;  /* 0x0000000f03037812 */ /* 0x008fc600078eb80a */
[----:B------:R4:W-:Y:S04]  /*03d0*/  STS [UR24+0x34], R4 ;  /* 0x00003404ff007988 */ /* 0x0009e80008000818 */
[----:B------:R4:W-:Y:S02]  /*03e0*/  STS [UR24+0x1c], R3 ;  /* 0x00001c03ff007988 */ /* 0x0009e40008000818 */
.L_x_5:
[----:B------:R-:W-:Y:S05]  /*03f0*/  BSYNC B0 ;  /* 0x0000000000007941 */ /* 0x000fea0003800000 */
.L_x_4:
[----:B------:R-:W-:Y:S04]  /*0400*/  BSSY B1, `(.L_x_6) ;  /* 0x000001a000017945 */ /* 0x000fe80003800000 */
[----:B------:R-:W-:Y:S04]  /*0410*/  BSSY B0, `(.L_x_7) ;  /* 0x0000015000007945 */ /* 0x000fe80003800000 */
[----:B------:R-:W-:Y:S05]  /*0420*/  @P2 BRA `(.L_x_8) ;  /* 0x0000000000202947 */ /* 0x000fea0003800000 */
[----:B-12-4-:R-:W1:Y:S02]  /*0430*/  LDS R3, [UR24+0x34] ;  /* 0x00003418ff037984 */ /* 0x016e640008000800 */
[----:B-1----:R-:W-:-:S05]  /*0440*/  LOP3.LUT R3, R3, 0x38, RZ, 0xb8, !PT ;  /* 0x0000003803037812 */ /* 0x002fca00078eb8ff */
[----:B------:R1:W-:Y:S01]  /*0450*/  STS [UR24+0x34], R3 ;  /* 0x00003403ff007988 */ /* 0x0003e20008000818 */
[----:B------:R-:W-:Y:S05]  /*0460*/  @P2 BRA `(.L_x_9) ;  /* 0x0000000000202947 */ /* 0x000fea0003800000 */
[----:B-1----:R-:W1:Y:S01]  /*0470*/  LDS R3, [UR24+0x8] ;  /* 0x00000818ff037984 */ /* 0x002e620008000800 */
[----:B------:R-:W-:-:S05]  /*0480*/  IMAD.MOV.U32 R4, RZ, RZ, 0x780 ;  /* 0x00000780ff047424 */ /* 0x000fca00078e00ff */
[----:B-1----:R-:W-:-:S05]  /*0490*/  LOP3.LUT R3, R3, 0x500, R4, 0xd8, !PT ;  /* 0x0000050003037812 */ /* 0x002fca00078ed804 */
[----:B------:R3:W-:Y:S02]  /*04a0*/  STS [UR24+0x8], R3 ;  /* 0x00000803ff007988 */ /* 0x0007e40008000818 */
.L_x_8:
[----:B------:R-:W-:Y:S05]  /*04b0*/  @P2 BRA `(.L_x_10) ;  /* 0x0000000000282947 */ /* 0x000fea0003800000 */
[----:B-1234-:R-:W1:Y:S02]  /*04c0*/  LDS R3, [UR24+0x8] ;  /* 0x00000818ff037984 */ /* 0x01ee640008000800 */
[----:B-1----:R-:W-:-:S05]  /*04d0*/  LOP3.LUT R3, R3, 0x1800, RZ, 0xb8, !PT ;  /* 0x0000180003037812 */ /* 0x002fca00078eb8ff */
[----:B------:R2:W-:Y:S02]  /*04e0*/  STS [UR24+0x8], R3 ;  /* 0x00000803ff007988 */ /* 0x0005e40008000818 */
.L_x_9:
[----:B------:R-:W-:Y:S05]  /*04f0*/  @P2 BREAK B0 ;  /* 0x0000000000002942 */ /* 0x000fea0003800000 */
[----:B------:R-:W-:Y:S05]  /*0500*/  @P2 BRA `(.L_x_11) ;  /* 0x0000000000242947 */ /* 0x000fea0003800000 */
[----:B------:R-:W3:Y:S01]  /*0510*/  LDS R4, [UR24+0x8] ;  /* 0x00000818ff047984 */ /* 0x000ee20008000800 */
[----:B-12---:R-:W-:-:S05]  /*0520*/  IMAD.MOV.U32 R3, RZ, RZ, 0x6000 ;  /* 0x00006000ff037424 */ /* 0x006fca00078e00ff */
[----:B---3--:R-:W-:-:S04]  /*0530*/  LOP3.LUT R3, R4, 0x6000, R3, 0xd8, !PT ;  /* 0x0000600004037812 */ /* 0x008fc800078ed803 */
[----:B------:R-:W-:-:S05]  /*0540*/  LOP3.LUT R3, R3, 0x400000, RZ, 0xb8, !PT ;  /* 0x0040000003037812 */ /* 0x000fca00078eb8ff */
[----:B------:R5:W-:Y:S02]  /*0550*/  STS [UR24+0x8], R3 ;  /* 0x00000803ff007988 */ /* 0x000be40008000818 */
.L_x_10:
[----:B------:R-:W-:Y:S05]  /*0560*/  BSYNC B0 ;  /* 0x0000000000007941 */ /* 0x000fea0003800000 */
.L_x_7:
[----:B-12345:R-:W1:Y:S02]  /*0570*/  @!P2 LDS R3, [UR24+0x8] ;  /* 0x00000818ff03a984 */ /* 0x03ee640008000800 */
[----:B-1----:R-:W-:-:S05]  /*0580*/  @!P2 LOP3.LUT R3, R3, 0x8000, RZ, 0xb8, !PT ;  /* 0x000080000303a812 */ /* 0x002fca00078eb8ff */
[----:B------:R3:W-:Y:S02]  /*0590*/  @!P2 STS [UR24+0x8], R3 ;  /* 0x00000803ff00a988 */ /* 0x0007e40008000818 */
.L_x_11:
[----:B------:R-:W-:Y:S05]  /*05a0*/  BSYNC B1 ;  /* 0x0000000000017941 */ /* 0x000fea0003800000 */
.L_x_6:
[----:B------:R-:W-:Y:S05]  /*05b0*/  WARPSYNC.ALL ;  /* 0x0000000000007948 */ /* 0x000fea0003800000 */
[----:B------:R-:W-:Y:S05]  /*05c0*/  @P0 BRA `(.L_x_12) ;  /* 0x0000000000280947 */ /* 0x000fea0003800000 */
[----:B-123--:R-:W1:Y:S01]  /*05d0*/  S2R R3, SR_LANEID ;  /* 0x0000000000037919 */ /* 0x00ee620000000000 */
[----:B------:R-:W-:Y:S05]  /*05e0*/  WARPSYNC.ALL ;  /* 0x0000000000007948 */ /* 0x000fea0003800000 */
[----:B-1----:R-:W-:-:S05]  /*05f0*/  IMAD.SHL.U32 R3, R3, 0x4, RZ ;  /* 0x0000000403037824 */ /* 0x002fca00078e00ff */
[----:B------:R-:W1:Y:S01]  /*0600*/  LDS R7, [R3+UR24] ;  /* 0x0000001803077984 */ /* 0x000e620008000800 */
[----:B------:R-:W-:-:S05]  /*0610*/  IADD3 R4, P1, R3, UR26, RZ ;  /* 0x0000001a03047c10 */ /* 0x000fca000ff3e0ff */
[----:B------:R-:W-:-:S05]  /*0620*/  IMAD.X R5, RZ, RZ, UR27, P1 ;  /* 0x0000001bff057e24 */ /* 0x000fca00088e06ff */
[----:B-1----:R4:W5:Y:S01]  /*0630*/  ATOMG.E.EXCH.STRONG.GPU PT, RZ, [R4], R7 ;  /* 0x0000000704ff73a8 */ /* 0x00296200041ee100 */
[----:B------:R-:W-:-:S04]  /*0640*/  DEPBAR {5,4,3,2,1,0} ;  /* 0x0000003f0000791a */ /* 0x000fc80000000000 */
[----:B------:R4:W-:Y:S01]  /*0650*/  UTMACCTL.IV [UR26] ;  /* 0x000000001a0079b9 */ /* 0x0009e20008000000 */
[----:B------:R-:W-:Y:S01]  /*0660*/  NOP ;  /* 0x0000000000007918 */ /* 0x000fe20000000000 */
.L_x_12:
[----:B------:R-:W-:Y:S05]  /*0670*/  @P0 BRA `(.L_x_13) ;  /* 0x00000000000c0947 */ /* 0x000fea0003800000 */
[----:B------:R0:W-:Y:S01]  /*0680*/  UTMACMDFLUSH ;  /* 0x00000000000079b7 */ /* 0x0001e20000000000 */
[----:B------:R-:W-:Y:S05]  /*0690*/  @P0 BRA `(.L_x_13) ;  /* 0x0000000000040947 */ /* 0x000fea0003800000 */
[----:B------:R-:W-:-:S04]  /*06a0*/  DEPBAR.LE SB0, 0x0 ;  /* 0x000080000000791a */ /* 0x000fc80000000000 */
.L_x_13:
[----:B------:R-:W-:Y:S05]  /*06b0*/  WARPSYNC.ALL ;  /* 0x0000000000007948 */ /* 0x000fea0003800000 */
[----:B-----5:R-:W-:Y:S06]  /*06c0*/  BAR.SYNC.DEFER_BLOCKING 0x0 ;  /* 0x0000000000007b1d */ /* 0x020fec0000010000 */
[----:B------:R-:W-:Y:S02]  /*06d0*/  BSSY B1, `(.L_x_14) ;  /* 0x000000b000017945 */ /* 0x000fe40003800000 */
[----:B------:R-:W-:Y:S06]  /*06e0*/  BAR.SYNC.DEFER_BLOCKING 0x0 ;  /* 0x0000000000007b1d */ /* 0x000fec0000010000 */
[----:B------:R5:W-:Y:S01]  /*06f0*/  @!P0 STS [R12], RZ ;  /* 0x000000ff0c008388 */ /* 0x000be20000000800 */
[----:B------:R-:W-:Y:S01]  /*0700*/  NOP ;  /* 0x0000000000007918 */ /* 0x000fe20000000000 */
[----:B------:R-:W-:Y:S05]  /*0710*/  @P2 BRA `(.L_x_15) ;  /* 0x0000000000182947 */ /* 0x000fea0003800000 */
[----:B-123--:R-:W1:Y:S01]  /*0720*/  LDS R3, [UR24+0x8] ;  /* 0x00000818ff037984 */ /* 0x00ee620008000800 */
[----:B------:R-:W2:Y:S01]  /*0730*/  LDC.64 R10, c[0x0][0x218] ;  /* 0x00008600ff0a7b82 */ /* 0x000ea20000000a00 */
[----:B----4-:R-:W-:Y:S02]  /*0740*/  IMAD.MOV.U32 R4, RZ, RZ, 0x70 ;  /* 0x00000070ff047424 */ /* 0x010fe400078e00ff */
[----:B--2---:R2:W-:Y:S03]  /*0750*/  STS.64 [UR24], R10 ;  /* 0x0000000aff007988 */ /* 0x0045e60008000a18 */
[----:B-1----:R-:W-:-:S05]  /*0760*/  LOP3.LUT R3, R3, 0x10, R4, 0xd8, !PT ;  /* 0x0000001003037812 */ /* 0x002fca00078ed804 */
[----:B------:R2:W-:Y:S02]  /*0770*/  STS [UR24+0x8], R3 ;  /* 0x00000803ff007988 */ /* 0x0005e40008000818 */
.L_x_15:
[----:B----4-:R-:W-:Y:S05]  /*0780*/  BSYNC B1 ;  /* 0x0000000000017941 */ /* 0x010fea0003800000 */
.L_x_14:
[----:B------:R-:W-:Y:S04]  /*0790*/  BSSY B2, `(.L_x_16) ;  /* 0x000000f000027945 */ /* 0x000fe80003800000 */
[----:B------:R-:W-:Y:S04]  /*07a0*/  BSSY B1, `(.L_x_17) ;  /* 0x000000c000017945 */ /* 0x000fe80003800000 */
[----:B------:R-:W-:Y:S05]  /*07b0*/  @P2 BRA `(.L_x_18) ;  /* 0x0000000000282947 */ /* 0x000fea0003800000 */
[----:B-123--:R-:W1:Y:S01]  /*07c0*/  LDS R3, [UR24+0x34] ;  /* 0x00003418ff037984 */ /* 0x00ee620008000800 */
[----:B------:R-:W-:Y:S01]  /*07d0*/  IMAD.MOV.U32 R4, RZ, RZ, 0x3f000000 ;  /* 0x3f000000ff047424 */ /* 0x000fe200078e00ff */
[----:B------:R-:W-:Y:S05]  /*07e0*/  @P2 BREAK B1 ;  /* 0x0000000000012942 */ /* 0x000fea0003800000 */
[----:B-1----:R-:W-:-:S05]  /*07f0*/  LOP3.LUT R3, R3, 0xff000000, R4, 0xb8, !PT ;  /* 0xff00000003037812 */ /* 0x002fca00078eb804 */
[----:B------:R1:W-:Y:S01]  /*0800*/  STS [UR24+0x34], R3 ;  /* 0x00003403ff007988 */ /* 0x0003e20008000818 */
[----:B------:R-:W-:Y:S05]  /*0810*/  @P2 BRA `(.L_x_19) ;  /* 0x0000000000182947 */ /* 0x000fea0003800000 */
[----:B-1----:R-:W1:Y:S01]  /*0820*/  LDS R3, [UR24+0x38] ;  /* 0x00003818ff037984 */ /* 0x002e620008000800 */
[----:B------:R-:W-:-:S05]  /*0830*/  IMAD.MOV.U32 R4, RZ, RZ, 0x7f ;  /* 0x0000007fff047424 */ /* 0x000fca00078e00ff */
[----:B-1----:R-:W-:-:S05]  /*0840*/  LOP3.LUT R3, R3, 0xff, R4, 0xb8, !PT ;  /* 0x000000ff03037812 */ /* 0x002fca00078eb804 */
[----:B------:R4:W-:Y:S02]  /*0850*/  STS [UR24+0x38], R3 ;  /* 0x00003803ff007988 */ /* 0x0009e40008000818 */
.L_x_18:
[----:B------:R-:W-:Y:S05]  /*0860*/  BSYNC B1 ;  /* 0x0000000000017941 */ /* 0x000fea0003800000 */
.L_x_17:
[----:B------:R1:W-:Y:S02]  /*0870*/  @!P2 STS [UR24+0x20], R9 ;  /* 0x00002009ff00a988 */ /* 0x0003e40008000818 */
.L_x_19:
[----:B------:R-:W-:Y:S05]  /*0880*/  BSYNC B2 ;  /* 0x0000000000027941 */ /* 0x000fea0003800000 */
.L_x_16:
[----:B------:R-:W-:Y:S05]  /*0890*/  WARPSYNC.ALL ;  /* 0x0000000000007948 */ /* 0x000fea0003800000 */
[----:B-1234-:R-:W1:Y:S01]  /*08a0*/  LDC R3, c[0x0][0x22c] ;  /* 0x00008b00ff037b82 */ /* 0x01ee620000000800 */
[----:B------:R-:W-:Y:S01]  /*08b0*/  BSSY B2, `(.L_x_20) ;  /* 0x0000010000027945 */ /* 0x000fe20003800000 */
[----:B-1----:R-:W-:-:S05]  /*08c0*/  VIADD R3, R3, 0xffffffff ;  /* 0xffffffff03037836 */ /* 0x002fca0000000000 */
[----:B------:R1:W-:Y:S01]  /*08d0*/  @!P2 STS [UR24+0x24], R3 ;  /* 0x00002403ff00a988 */ /* 0x0003e20008000818 */
[----:B------:R-:W-:Y:S05]  /*08e0*/  @P2 BRA `(.L_x_21) ;  /* 0x0000000000302947 */ /* 0x000fea0003800000 */
[----:B------:R-:W2:Y:S01]  /*08f0*/  LDS R5, [UR24+0x34] ;  /* 0x00003418ff057984 */ /* 0x000ea20008000800 */
[----:B------:R-:W3:Y:S03]  /*0900*/  LDC.64 R10, c[0x0][0x240] ;  /* 0x00009000ff0a7b82 */ /* 0x000ee60000000a00 */
[----:B------:R-:W4:Y:S01]  /*0910*/  LDS R4, [UR24+0x1c] ;  /* 0x00001c18ff047984 */ /* 0x000f220008000800 */
[C---:B---3--:R-:W-:Y:S01]  /*0920*/  SHF.L.U64.HI R8, R10.reuse, 0x1, R11 ;  /* 0x000000010a087819 */ /* 0x048fe2000001020b */
[----:B------:R-:W-:-:S03]  /*0930*/  IMAD.SHL.U32 R7, R10, 0x2, RZ ;  /* 0x000000020a077824 */ /* 0x000fc600078e00ff */
[--C-:B------:R-:W-:Y:S02]  /*0940*/  SHF.R.U32.HI R9, RZ, 0x4, R8.reuse ;  /* 0x00000004ff097819 */ /* 0x100fe40000011608 */
[----:B------:R-:W-:-:S05]  /*0950*/  SHF.R.U64 R7, R7, 0x4, R8 ;  /* 0x0000000407077819 */ /* 0x000fca0000001208 */
[----:B------:R3:W-:Y:S01]  /*0960*/  STS [UR24+0xc], R7 ;  /* 0x00000c07ff007988 */ /* 0x0007e20008000818 */
[----:B--2---:R-:W-:Y:S02]  /*0970*/  LOP3.LUT R5, R5, 0x7, RZ, 0xb8, !PT ;  /* 0x0000000705057812 */ /* 0x004fe400078eb8ff */
[----:B----4-:R-:W-:-:S03]  /*0980*/  LOP3.LUT R4, R4, 0xf, R9, 0xb8, !PT ;  /* 0x0000000f04047812 */ /* 0x010fc600078eb809 */
[----:B------:R3:W-:Y:S04]  /*0990*/  STS [UR24+0x34], R5 ;  /* 0x00003405ff007988 */ /* 0x0007e80008000818 */
[----:B------:R3:W-:Y:S02]  /*09a0*/  STS [UR24+0x1c], R4 ;  /* 0x00001c04ff007988 */ /* 0x0007e40008000818 */
.L_x_21:
[----:B------:R-:W-:Y:S05]  /*09b0*/  BSYNC B2 ;  /* 0x0000000000027941 */ /* 0x000fea0003800000 */
.L_x_20:
[----:B------:R-:W-:Y:S04]  /*09c0*/  BSSY B3, `(.L_x_22) ;  /* 0x000001a000037945 */ /* 0x000fe80003800000 */
[----:B------:R-:W-:Y:S04]  /*09d0*/  BSSY B2, `(.L_x_23) ;  /* 0x0000015000027945 */ /* 0x000fe80003800000 */
[----:B------:R-:W-:Y:S05]  /*09e0*/  @P2 BRA `(.L_x_24) ;  /* 0x0000000000202947 */ /* 0x000fea0003800000 */
[----:B---3--:R-:W2:Y:S02]  /*09f0*/  LDS R4, [UR24+0x34] ;  /* 0x00003418ff047984 */ /* 0x008ea40008000800 */
[----:B--2---:R-:W-:-:S05]  /*0a00*/  LOP3.LUT R4, R4, 0x38, RZ, 0xb8, !PT ;  /* 0x0000003804047812 */ /* 0x004fca00078eb8ff */
[----:B------:R2:W-:Y:S01]  /*0a10*/  STS [UR24+0x34], R4 ;  /* 0x00003404ff007988 */ /* 0x0005e20008000818 */
[----:B------:R-:W-:Y:S05]  /*0a20*/  @P2 BRA `(.L_x_25) ;  /* 0x0000000000202947 */ /* 0x000fea0003800000 */
[----:B--2---:R-:W2:Y:S01]  /*0a30*/  LDS R4, [UR24+0x8] ;  /* 0x00000818ff047984 */ /* 0x004ea20008000800 */
[----:B------:R-:W-:-:S05]  /*0a40*/  IMAD.MOV.U32 R5, RZ, RZ, 0x780 ;  /* 0x00000780ff057424 */ /* 0x000fca00078e00ff */
[----:B--2---:R-:W-:-:S05]  /*0a50*/  LOP3.LUT R4, R4, 0x500, R5, 0xd8, !PT ;  /* 0x0000050004047812 */ /* 0x004fca00078ed805 */
[----:B------:R2:W-:Y:S02]  /*0a60*/  STS [UR24+0x8], R4 ;  /* 0x00000804ff007988 */ /* 0x0005e40008000818 */
.L_x_24:
[----:B------:R-:W-:Y:S05]  /*0a70*/  @P2 BRA `(.L_x_26) ;  /* 0x0000000000282947 */ /* 0x000fea0003800000 */
[----:B--23--:R-:W2:Y:S02]  /*0a80*/  LDS R4, [UR24+0x8] ;  /* 0x00000818ff047984 */ /* 0x00cea40008000800 */
[----:B--2---:R-:W-:-:S05]  /*0a90*/  LOP3.LUT R4, R4, 0x1800, RZ, 0xb8, !PT ;  /* 0x0000180004047812 */ /* 0x004fca00078eb8ff */
[----:B------:R3:W-:Y:S02]  /*0aa0*/  STS [UR24+0x8], R4 ;  /* 0x00000804ff007988 */ /* 0x0007e40008000818 */
.L_x_25:
[----:B------:R-:W-:Y:S05]  /*0ab0*/  @P2 BREAK B2 ;  /* 0x0000000000022942 */ /* 0x000fea0003800000 */
[----:B------:R-:W-:Y:S05]  /*0ac0*/  @P2 BRA `(.L_x_27) ;  /* 0x0000000000242947 */ /* 0x000fea0003800000 */
[----:B--23--:R-:W2:Y:S01]  /*0ad0*/  LDS R4, [UR24+0x8] ;  /* 0x00000818ff047984 */ /* 0x00cea20008000800 */
[----:B------:R-:W-:-:S05]  /*0ae0*/  IMAD.MOV.U32 R5, RZ, RZ, 0x6000 ;  /* 0x00006000ff057424 */ /* 0x000fca00078e00ff */
[----:B--2---:R-:W-:-:S04]  /*0af0*/  LOP3.LUT R4, R4, 0x6000, R5, 0xd8, !PT ;  /* 0x0000600004047812 */ /* 0x004fc800078ed805 */
[----:B------:R-:W-:-:S05]  /*0b00*/  LOP3.LUT R4, R4, 0x400000, RZ, 0xb8, !PT ;  /* 0x0040000004047812 */ /* 0x000fca00078eb8ff */
[----:B------:R4:W-:Y:S02]  /*0b10*/  STS [UR24+0x8], R4 ;  /* 0x00000804ff007988 */ /* 0x0009e40008000818 */
.L_x_26:
[----:B------:R-:W-:Y:S05]  /*0b20*/  BSYNC B2 ;  /* 0x0000000000027941 */ /* 0x000fea0003800000 */
.L_x_23:
[----:B--234-:R-:W2:Y:S02]  /*0b30*/  @!P2 LDS R4, [UR24+0x8] ;  /* 0x00000818ff04a984 */ /* 0x01cea40008000800 */
[----:B--2---:R-:W-:-:S05]  /*0b40*/  @!P2 LOP3.LUT R4, R4, 0x8000, RZ, 0xb8, !PT ;  /* 0x000080000404a812 */ /* 0x004fca00078eb8ff */
[----:B------:R4:W-:Y:S02]  /*0b50*/  @!P2 STS [UR24+0x8], R4 ;  /* 0x00000804ff00a988 */ /* 0x0009e40008000818 */
.L_x_27:
[----:B------:R-:W-:Y:S05]  /*0b60*/  BSYNC B3 ;  /* 0x0000000000037941 */ /* 0x000fea0003800000 */
.L_x_22:
[----:B------:R-:W-:Y:S05]  /*0b70*/  WARPSYNC.ALL ;  /* 0x0000000000007948 */ /* 0x000fea0003800000 */
[----:B------:R-:W-:-:S04]  /*0b80*/  UIADD3 UR29, UR5, 0x80, URZ ;  /* 0x00000080051d7890 */ /* 0x000fc8000fffe03f */
[----:B------:R-:W-:-:S04]  /*0b90*/  UIADD3 UR28, UP0, UR29, UR30, URZ ;  /* 0x0000001e1d1c7290 */ /* 0x000fc8000ff1e03f */
[----:B------:R-:W-:Y:S01]  /*0ba0*/  ULEA.HI.X.SX32 UR29, UR29, UR31, 0x1, UP0 ;  /* 0x0000001f1d1d7291 */ /* 0x000fe200080f0e3f */
[----:B------:R-:W-:Y:S11]  /*0bb0*/  @P0 BRA `(.L_x_28) ;  /* 0x0000000000280947 */ /* 0x000ff60003800000 */
[----:B--234-:R-:W2:Y:S01]  /*0bc0*/  S2R R4, SR_LANEID ;  /* 0x0000000000047919 */ /* 0x01cea20000000000 */
[----:B------:R-:W-:Y:S05]  /*0bd0*/  WARPSYNC.ALL ;  /* 0x0000000000007948 */ /* 0x000fea0003800000 */
[----:B--2---:R-:W-:-:S05]  /*0be0*/  IMAD.SHL.U32 R8, R4, 0x4, RZ ;  /* 0x0000000404087824 */ /* 0x004fca00078e00ff */
[----:B------:R-:W2:Y:S01]  /*0bf0*/  LDS R7, [R8+UR24] ;  /* 0x0000001808077984 */ /* 0x000ea20008000800 */
[----:B------:R-:W-:-:S05]  /*0c00*/  IADD3 R4, P1, R8, UR28, RZ ;  /* 0x0000001c08047c10 */ /* 0x000fca000ff3e0ff */
[----:B------:R-:W-:-:S05]  /*0c10*/  IMAD.X R5, RZ, RZ, UR29, P1 ;  /* 0x0000001dff057e24 */ /* 0x000fca00088e06ff */
[----:B--2---:R2:W3:Y:S01]  /*0c20*/  ATOMG.E.EXCH.STRONG.GPU PT, RZ, [R4], R7 ;  /* 0x0000000704ff73a8 */ /* 0x0044e200041ee100 */
[----:B------:R-:W-:-:S04]  /*0c30*/  DEPBAR {5,4,3,2,1,0} ;  /* 0x0000003f0000791a */ /* 0x000fc80000000000 */
[----:B------:R2:W-:Y:S01]  /*0c40*/  UTMACCTL.IV [UR28] ;  /* 0x000000001c0079b9 */ /* 0x0005e20008000000 */
[----:B------:R-:W-:Y:S01]  /*0c50*/  NOP ;  /* 0x0000000000007918 */ /* 0x000fe20000000000 */
.L_x_28:
[----:B------:R-:W-:Y:S05]  /*0c60*/  @P0 BRA `(.L_x_29) ;  /* 0x00000000000c0947 */ /* 0x000fea0003800000 */
[----:B------:R0:W-:Y:S01]  /*0c70*/  UTMACMDFLUSH ;  /* 0x00000000000079b7 */ /* 0x0001e20000000000 */
[----:B------:R-:W-:Y:S05]  /*0c80*/  @P0 BRA `(.L_x_29) ;  /* 0x0000000000040947 */ /* 0x000fea0003800000 */
[----:B------:R-:W-:-:S04]  /*0c90*/  DEPBAR.LE SB0, 0x0 ;  /* 0x000080000000791a */ /* 0x000fc80000000000 */
.L_x_29:
[----:B------:R-:W-:Y:S05]  /*0ca0*/  WARPSYNC.ALL ;  /* 0x0000000000007948 */ /* 0x000fea0003800000 */
[----:B---3--:R-:W-:Y:S06]  /*0cb0*/  BAR.SYNC.DEFER_BLOCKING 0x0 ;  /* 0x0000000000007b1d */ /* 0x008fec0000010000 */
[----:B------:R-:W-:Y:S02]  /*0cc0*/  BSSY B3, `(.L_x_30) ;  /* 0x000000b000037945 */ /* 0x000fe40003800000 */
[----:B------:R-:W-:Y:S06]  /*0cd0*/  BAR.SYNC.DEFER_BLOCKING 0x0 ;  /* 0x0000000000007b1d */ /* 0x000fec0000010000 */
[----:B------:R3:W-:Y:S01]  /*0ce0*/  @!P0 STS [R12], RZ ;  /* 0x000000ff0c008388 */ /* 0x0007e20000000800 */
[----:B------:R-:W-:Y:S01]  /*0cf0*/  NOP ;  /* 0x0000000000007918 */ /* 0x000fe20000000000 */
[----:B------:R-:W-:Y:S05]  /*0d00*/  @P2 BRA `(.L_x_31) ;  /* 0x0000000000182947 */ /* 0x000fea0003800000 */
[----:B--2-4-:R-:W2:Y:S01]  /*0d10*/  LDS R4, [UR24+0x8] ;  /* 0x00000818ff047984 */ /* 0x014ea20008000800 */
[----:B------:R-:W4:Y:S01]  /*0d20*/  LDC.64 R8, c[0x0][0x220] ;  /* 0x00008800ff087b82 */ /* 0x000f220000000a00 */
[----:B------:R-:W-:Y:S02]  /*0d30*/  IMAD.MOV.U32 R5, RZ, RZ, 0x70 ;  /* 0x00000070ff057424 */ /* 0x000fe400078e00ff */
[----:B----4-:R4:W-:Y:S03]  /*0d40*/  STS.64 [UR24], R8 ;  /* 0x00000008ff007988 */ /* 0x0109e60008000a18 */
[----:B--2---:R-:W-:-:S05]  /*0d50*/  LOP3.LUT R4, R4, 0x10, R5, 0xd8, !PT ;  /* 0x0000001004047812 */ /* 0x004fca00078ed805 */
[----:B------:R4:W-:Y:S02]  /*0d60*/  STS [UR24+0x8], R4 ;  /* 0x00000804ff007988 */ /* 0x0009e40008000818 */
.L_x_31:
[----:B--2---:R-:W-:Y:S05]  /*0d70*/  BSYNC B3 ;  /* 0x0000000000037941 */ /* 0x004fea0003800000 */
.L_x_30:
[----:B------:R-:W-:Y:S04]  /*0d80*/  BSSY B4, `(.L_x_32) ;  /* 0x0000011000047945 */ /* 0x000fe80003800000 */
[----:B------:R-:W-:Y:S04]  /*0d90*/  BSSY B3, `(.L_x_33) ;  /* 0x000000e000037945 */ /* 0x000fe80003800000 */
[----:B------:R-:W-:Y:S05]  /*0da0*/  @P2 BRA `(.L_x_34) ;  /* 0x0000000000242947 */ /* 0x000fea0003800000 */
[----:B----4-:R-:W2:Y:S01]  /*0db0*/  LDS R4, [UR24+0x34] ;  /* 0x00003418ff047984 */ /* 0x010ea20008000800 */
[----:B------:R-:W-:-:S05]  /*0dc0*/  IMAD.MOV.U32 R5, RZ, RZ, 0x3f000000 ;  /* 0x3f000000ff057424 */ /* 0x000fca00078e00ff */
[----:B--2---:R-:W-:-:S05]  /*0dd0*/  LOP3.LUT R4, R4, 0xff000000, R5, 0xb8, !PT ;  /* 0xff00000004047812 */ /* 0x004fca00078eb805 */
[----:B------:R2:W-:Y:S01]  /*0de0*/  STS [UR24+0x34], R4 ;  /* 0x00003404ff007988 */ /* 0x0005e20008000818 */
[----:B------:R-:W-:Y:S05]  /*0df0*/  @P2 BRA `(.L_x_35) ;  /* 0x00000000001c2947 */ /* 0x000fea0003800000 */
[----:B--2---:R-:W2:Y:S01]  /*0e00*/  LDS R4, [UR24+0x38] ;  /* 0x00003818ff047984 */ /* 0x004ea20008000800 */
[----:B------:R-:W-:-:S05]  /*0e10*/  IMAD.MOV.U32 R5, RZ, RZ, 0x7f ;  /* 0x0000007fff057424 */ /* 0x000fca00078e00ff */
[----:B--2---:R-:W-:-:S05]  /*0e20*/  LOP3.LUT R4, R4, 0xff, R5, 0xb8, !PT ;  /* 0x000000ff04047812 */ /* 0x004fca00078eb805 */
[----:B------:R2:W-:Y:S02]  /*0e30*/  STS [UR24+0x38], R4 ;  /* 0x00003804ff007988 */ /* 0x0005e40008000818 */
.L_x_34:
[----:B------:R-:W-:Y:S05]  /*0e40*/  @P2 BREAK B3 ;  /* 0x0000000000032942 */ /* 0x000fea0003800000 */
[----:B------:R-:W-:Y:S05]  /*0e50*/  @P2 BRA `(.L_x_36) ;  /* 0x00000000000c2947 */ /* 0x000fea0003800000 */
[----:B------:R1:W-:Y:S02]  /*0e60*/  STS [UR24+0x20], R3 ;  /* 0x00002003ff007988 */ /* 0x0003e40008000818 */
.L_x_35:
[----:B------:R-:W-:Y:S05]  /*0e70*/  BSYNC B3 ;  /* 0x0000000000037941 */ /* 0x000fea0003800000 */
.L_x_33:
[----:B------:R1:W-:Y:S02]  /*0e80*/  @!P2 STS [UR24+0x24], R6 ;  /* 0x00002406ff00a988 */ /* 0x0003e40008000818 */
.L_x_36:
[----:B------:R-:W-:Y:S05]  /*0e90*/  BSYNC B4 ;  /* 0x0000000000047941 */ /* 0x000fea0003800000 */
.L_x_32:
[----:B------:R-:W-:Y:S05]  /*0ea0*/  WARPSYNC.ALL ;  /* 0x0000000000007948 */ /* 0x000fea0003800000 */
[----:B------:R-:W-:Y:S04]  /*0eb0*/  BSSY B4, `(.L_x_37) ;  /* 0x000000e000047945 */ /* 0x000fe80003800000 */
[----:B------:R-:W-:Y:S05]  /*0ec0*/  @P2 BRA `(.L_x_38) ;  /* 0x0000000000302947 */ /* 0x000fea0003800000 */
[----:B--2-4-:R-:W2:Y:S01]  /*0ed0*/  LDS R4, [UR24+0x34] ;  /* 0x00003418ff047984 */ /* 0x014ea20008000800 */
[----:B------:R-:W4:Y:S03]  /*0ee0*/  LDC.64 R8, c[0x0][0x248] ;  /* 0x00009200ff087b82 */ /* 0x000f260000000a00 */
[----:B-1----:R-:W1:Y:S01]  /*0ef0*/  LDS R3, [UR24+0x1c] ;  /* 0x00001c18ff037984 */ /* 0x002e620008000800 */
[C---:B----4-:R-:W-:Y:S01]  /*0f00*/  SHF.L.U64.HI R6, R8.reuse, 0x1, R9 ;  /* 0x0000000108067819 */ /* 0x050fe20000010209 */
[----:B------:R-:W-:-:S03]  /*0f10*/  IMAD.SHL.U32 R5, R8, 0x2, RZ ;  /* 0x0000000208057824 */ /* 0x000fc600078e00ff */
[--C-:B------:R-:W-:Y:S02]  /*0f20*/  SHF.R.U32.HI R8, RZ, 0x4, R6.reuse ;  /* 0x00000004ff087819 */ /* 0x100fe40000011606 */
[----:B------:R-:W-:-:S05]  /*0f30*/  SHF.R.U64 R5, R5, 0x4, R6 ;  /* 0x0000000405057819 */ /* 0x000fca0000001206 */
[----:B------:R4:W-:Y:S01]  /*0f40*/  STS [UR24+0xc], R5 ;  /* 0x00000c05ff007988 */ /* 0x0009e20008000818 */
[----:B--2---:R-:W-:Y:S02]  /*0f50*/  LOP3.LUT R4, R4, 0x7, RZ, 0xb8, !PT ;  /* 0x0000000704047812 */ /* 0x004fe400078eb8ff */
[----:B-1----:R-:W-:-:S03]  /*0f60*/  LOP3.LUT R3, R3, 0xf, R8, 0xb8, !PT ;  /* 0x0000000f03037812 */ /* 0x002fc600078eb808 */
[----:B------:R4:W-:Y:S04]  /*0f70*/  STS [UR24+0x34], R4 ;  /* 0x00003404ff007988 */ /* 0x0009e80008000818 */
[----:B------:R4:W-:Y:S02]  /*0f80*/  STS [UR24+0x1c], R3 ;  /* 0x00001c03ff007988 */ /* 0x0009e40008000818 */
.L_x_38:
[----:B------:R-:W-:Y:S05]  /*0f90*/  BSYNC B4 ;  /* 0x0000000000047941 */ /* 0x000fea0003800000 */
.L_x_37:
[----:B------:R-:W-:Y:S04]  /*0fa0*/  BSSY B4, `(.L_x_39) ;  /* 0x000001a000047945 */ /* 0x000fe80003800000 */
[----:B------:R-:W-:Y:S04]  /*0fb0*/  BSSY B5, `(.L_x_40) ;  /* 0x0000015000057945 */ /* 0x000fe80003800000 */
[----:B------:R-:W-:Y:S05]  /*0fc0*/  @P2 BRA `(.L_x_41) ;  /* 0x0000000000202947 */ /* 0x000fea0003800000 */
[----:B-1--4-:R-:W1:Y:S02]  /*0fd0*/  LDS R3, [UR24+0x34] ;  /* 0x00003418ff037984 */ /* 0x012e640008000800 */
[----:B-1----:R-:W-:-:S05]  /*0fe0*/  LOP3.LUT R3, R3, 0x38, RZ, 0xb8, !PT ;  /* 0x0000003803037812 */ /* 0x002fca00078eb8ff */
[----:B------:R1:W-:Y:S01]  /*0ff0*/  STS [UR24+0x34], R3 ;  /* 0x00003403ff007988 */ /* 0x0003e20008000818 */
[----:B------:R-:W-:Y:S05]  /*1000*/  @P2 BRA `(.L_x_42) ;  /* 0x0000000000202947 */ /* 0x000fea0003800000 */
[----:B-1----:R-:W1:Y:S01]  /*1010*/  LDS R3, [UR24+0x8] ;  /* 0x00000818ff037984 */ /* 0x002e620008000800 */
[----:B--2---:R-:W-:-:S05]  /*1020*/  IMAD.MOV.U32 R4, RZ, RZ, 0x780 ;  /* 0x00000780ff047424 */ /* 0x004fca00078e00ff */
[----:B-1----:R-:W-:-:S05]  /*1030*/  LOP3.LUT R3, R3, 0x500, R4, 0xd8, !PT ;  /* 0x0000050003037812 */ /* 0x002fca00078ed804 */
[----:B------:R1:W-:Y:S02]  /*1040*/  STS [UR24+0x8], R3 ;  /* 0x00000803ff007988 */ /* 0x0003e40008000818 */
.L_x_41:
[----:B------:R-:W-:Y:S05]  /*1050*/  @P2 BRA `(.L_x_43) ;  /* 0x0000000000282947 */ /* 0x000fea0003800000 */
[----:B-1--4-:R-:W1:Y:S02]  /*1060*/  LDS R3, [UR24+0x8] ;  /* 0x00000818ff037984 */ /* 0x012e640008000800 */
[----:B-1----:R-:W-:-:S05]  /*1070*/  LOP3.LUT R3, R3, 0x1800, RZ, 0xb8, !PT ;  /* 0x0000180003037812 */ /* 0x002fca00078eb8ff */
[----:B------:R4:W-:Y:S02]  /*1080*/  STS [UR24+0x8], R3 ;  /* 0x00000803ff007988 */ /* 0x0009e40008000818 */
.L_x_42:
[----:B------:R-:W-:Y:S05]  /*1090*/  @P2 BREAK B5 ;  /* 0x0000000000052942 */ /* 0x000fea0003800000 */
[----:B------:R-:W-:Y:S05]  /*10a0*/  @P2 BRA `(.L_x_44) ;  /* 0x0000000000242947 */ /* 0x000fea0003800000 */
[----:B-1--4-:R-:W1:Y:S01]  /*10b0*/  LDS R3, [UR24+0x8] ;  /* 0x00000818ff037984 */ /* 0x012e620008000800 */
[----:B--2---:R-:W-:-:S05]  /*10c0*/  IMAD.MOV.U32 R4, RZ, RZ, 0x6000 ;  /* 0x00006000ff047424 */ /* 0x004fca00078e00ff */
[----:B-1----:R-:W-:-:S04]  /*10d0*/  LOP3.LUT R3, R3, 0x6000, R4, 0xd8, !PT ;  /* 0x0000600003037812 */ /* 0x002fc800078ed804 */
[----:B------:R-:W-:-:S05]  /*10e0*/  LOP3.LUT R3, R3, 0x400000, RZ, 0xb8, !PT ;  /* 0x0040000003037812 */ /* 0x000fca00078eb8ff */
[----:B------:R1:W-:Y:S02]  /*10f0*/  STS [UR24+0x8], R3 ;  /* 0x00000803ff007988 */ /* 0x0003e40008000818 */
.L_x_43:
[----:B------:R-:W-:Y:S05]  /*1100*/  BSYNC B5 ;  /* 0x0000000000057941 */ /* 0x000fea0003800000 */
.L_x_40:
[----:B-1--4-:R-:W1:Y:S02]  /*1110*/  @!P2 LDS R3, [UR24+0x8] ;  /* 0x00000818ff03a984 */ /* 0x012e640008000800 */
[----:B-1----:R-:W-:-:S05]  /*1120*/  @!P2 LOP3.LUT R3, R3, 0x8000, RZ, 0xb8, !PT ;  /* 0x000080000303a812 */ /* 0x002fca00078eb8ff */
[----:B------:R1:W-:Y:S02]  /*1130*/  @!P2 STS [UR24+0x8], R3 ;  /* 0x00000803ff00a988 */ /* 0x0003e40008000818 */
.L_x_44:
[----:B------:R-:W-:Y:S05]  /*1140*/  BSYNC B4 ;  /* 0x0000000000047941 */ /* 0x000fea0003800000 */
.L_x_39:
[----:B------:R-:W-:Y:S05]  /*1150*/  WARPSYNC.ALL ;  /* 0x0000000000007948 */ /* 0x000fea0003800000 */
[----:B------:R-:W-:Y:S01]  /*1160*/  UIADD3 UR5, UR5, 0x100, URZ ;  /* 0x0000010005057890 */ /* 0x000fe2000fffe03f */
[----:B------:R-:W-:Y:S02]  /*1170*/  ISETP.GE.AND P1, PT, R13, 0x1, PT ;  /* 0x000000010d00780c */ /* 0x000fe40003f26270 */
[----:B------:R-:W-:Y:S02]  /*1180*/  CS2R R88, SRZ ;  /* 0x0000000000587805 */ /* 0x000fe4000001ff00 */
[----:B------:R-:W-:Y:S01]  /*1190*/  CS2R R90, SRZ ;  /* 0x00000000005a7805 */ /* 0x000fe2000001ff00 */
[----:B------:R-:W-:Y:S01]  /*11a0*/  UIADD3 UR30, UP0, UR5, UR30, URZ ;  /* 0x0000001e051e7290 */ /* 0x000fe2000ff1e03f */
[----:B------:R-:W-:-:S02]  /*11b0*/  CS2R R92, SRZ ;  /* 0x00000000005c7805 */ /* 0x000fc4000001ff00 */
[----:B------:R-:W-:Y:S02]  /*11c0*/  CS2R R94, SRZ ;  /* 0x00000000005e7805 */ /* 0x000fe4000001ff00 */
[----:B------:R-:W-:Y:S01]  /*11d0*/  CS2R R96, SRZ ;  /* 0x0000000000607805 */ /* 0x000fe2000001ff00 */
[----:B------:R-:W-:Y:S01]  /*11e0*/  ULEA.HI.X.SX32 UR31, UR5, UR31, 0x1, UP0 ;  /* 0x0000001f051f7291 */ /* 0x000fe200080f0e3f */
[----:B------:R-:W-:Y:S02]  /*11f0*/  CS2R R98, SRZ ;  /* 0x0000000000627805 */ /* 0x000fe4000001ff00 */
[----:B------:R-:W-:Y:S02]  /*1200*/  CS2R R100, SRZ ;  /* 0x0000000000647805 */ /* 0x000fe4000001ff00 */
[----:B------:R-:W-:Y:S02]  /*1210*/  CS2R R102, SRZ ;  /* 0x0000000000667805 */ /* 0x000fe4000001ff00 */
[----:B------:R-:W-:-:S02]  /*1220*/  CS2R R104, SRZ ;  /* 0x0000000000687805 */ /* 0x000fc4000001ff00 */
[----:B------:R-:W-:Y:S02]  /*1230*/  CS2R R106, SRZ ;  /* 0x00000000006a7805 */ /* 0x000fe4000001ff00 */
[----:B------:R-:W-:Y:S02]  /*1240*/  CS2R R108, SRZ ;  /* 0x00000000006c7805 */ /* 0x000fe4000001ff00 */
        /* <DEDUP_REMOVED lines=39> */
[----:B------:R-:W-:Y:S01]  /*14c0*/  CS2R R60, SRZ ;  /* 0x00000000003c7805 */ /* 0x000fe2000001ff00 */
[----:B------:R-:W-:Y:S01]  /*14d0*/  IMAD.MOV.U32 R62, RZ, RZ, RZ ;  /* 0x000000ffff3e7224 */ /* 0x000fe200078e00ff */
[----:B------:R-:W-:Y:S06]  /*14e0*/  @P0 BRA `(.L_x_45) ;  /* 0x0000000000280947 */ /* 0x000fec0003800000 */
[----:B-1--4-:R-:W1:Y:S01]  /*14f0*/  S2R R3, SR_LANEID ;  /* 0x0000000000037919 */ /* 0x012e620000000000 */
[----:B------:R-:W-:Y:S05]  /*1500*/  WARPSYNC.ALL ;  /* 0x0000000000007948 */ /* 0x000fea0003800000 */
[----:B-1----:R-:W-:-:S05]  /*1510*/  IMAD.SHL.U32 R6, R3, 0x4, RZ ;  /* 0x0000000403067824 */ /* 0x002fca00078e00ff */
[----:B------:R-:W1:Y:S01]  /*1520*/  LDS R3, [R6+UR24] ;  /* 0x0000001806037984 */ /* 0x000e620008000800 */
[----:B--2---:R-:W-:-:S05]  /*1530*/  IADD3 R4, P3, R6, UR30, RZ ;  /* 0x0000001e06047c10 */ /* 0x004fca000ff7e0ff */
[----:B------:R-:W-:-:S05]  /*1540*/  IMAD.X R5, RZ, RZ, UR31, P3 ;  /* 0x0000001fff057e24 */ /* 0x000fca00098e06ff */
[----:B-1----:R1:W2:Y:S01]  /*1550*/  ATOMG.E.EXCH.STRONG.GPU PT, RZ, [R4], R3 ;  /* 0x0000000304ff73a8 */ /* 0x0022a200041ee100 */
[----:B------:R-:W-:-:S04]  /*1560*/  DEPBAR {5,4,3,2,1,0} ;  /* 0x0000003f0000791a */ /* 0x000fc80000000000 */
[----:B------:R1:W-:Y:S01]  /*1570*/  UTMACCTL.IV [UR30] ;  /* 0x000000001e0079b9 */ /* 0x0003e20008000000 */
[----:B------:R-:W-:Y:S01]  /*1580*/  NOP ;  /* 0x0000000000007918 */ /* 0x000fe20000000000 */
.L_x_45:
[----:B------:R-:W-:Y:S05]  /*1590*/  @P0 BRA `(.L_x_46) ;  /* 0x00000000000c0947 */ /* 0x000fea0003800000 */
[----:B------:R0:W-:Y:S01]  /*15a0*/  UTMACMDFLUSH ;  /* 0x00000000000079b7 */ /* 0x0001e20000000000 */
[----:B------:R-:W-:Y:S05]  /*15b0*/  @P0 BRA `(.L_x_46) ;  /* 0x0000000000040947 */ /* 0x000fea0003800000 */
[----:B------:R-:W-:-:S04]  /*15c0*/  DEPBAR.LE SB0, 0x0 ;  /* 0x000080000000791a */ /* 0x000fc80000000000 */
.L_x_46:
[----:B------:R-:W-:Y:S05]  /*15d0*/  WARPSYNC.ALL ;  /* 0x0000000000007948 */ /* 0x000fea0003800000 */
[----:B--2---:R-:W-:Y:S01]  /*15e0*/  BAR.SYNC.DEFER_BLOCKING 0x0 ;  /* 0x0000000000007b1d */ /* 0x004fe20000010000 */
[----:B------:R-:W-:Y:S01]  /*15f0*/  USHF.L.U32 UR11, UR25, 0x7, URZ ;  /* 0x00000007190b7899 */ /* 0x000fe2000800063f */
[----:B------:R-:W-:Y:S01]  /*1600*/  IMAD.MOV.U32 R63, RZ, RZ, RZ ;  /* 0x000000ffff3f7224 */ /* 0x000fe200078e00ff */
[----:B------:R-:W-:Y:S01]  /*1610*/  USHF.L.U32 UR15, UR40, 0x7, URZ ;  /* 0x00000007280f7899 */ /* 0x000fe2000800063f */
[----:B------:R-:W-:Y:S02]  /*1620*/  CS2R R64, SRZ ;  /* 0x0000000000407805 */ /* 0x000fe4000001ff00 */
[----:B------:R-:W-:Y:S01]  /*1630*/  CS2R R66, SRZ ;  /* 0x0000000000427805 */ /* 0x000fe2000001ff00 */
[----:B------:R-:W-:Y:S01]  /*1640*/  VOTEU.ALL UP0, P2 ;  /* 0x00000000003f7886 */ /* 0x000fe20001000000 */
[----:B------:R-:W-:Y:S01]  /*1650*/  UMOV UR6, 0x1 ;  /* 0x0000000100067882 */ /* 0x000fe20000000000 */
[----:B------:R-:W-:Y:S01]  /*1660*/  VOTEU.ALL UP1, P2 ;  /* 0x00000000003f7886 */ /* 0x000fe20001020000 */
[----:B------:R-:W-:-:S02]  /*1670*/  CS2R R68, SRZ ;  /* 0x0000000000447805 */ /* 0x000fc4000001ff00 */
[----:B------:R-:W-:Y:S01]  /*1680*/  CS2R R70, SRZ ;  /* 0x0000000000467805 */ /* 0x000fe2000001ff00 */
[----:B------:R-:W-:-:S04]  /*1690*/  @!UP0 UIADD3 UR8, -UR6, 0x100000, URZ ;  /* 0x0010000006088890 */ /* 0x000fc8000fffe13f */
[----:B------:R-:W-:Y:S02]  /*16a0*/  @!UP0 USHF.L.U32 UR9, UR8, 0xb, URZ ;  /* 0x0000000b08098899 */ /* 0x000fe4000800063f */
[----:B------:R-:W-:Y:S01]  /*16b0*/  @!UP0 USHF.L.U32 UR8, UR8, 0x1, URZ ;  /* 0x0000000108088899 */ /* 0x000fe2000800063f */
[----:B------:R-:W-:Y:S01]  /*16c0*/  CS2R R72, SRZ ;  /* 0x0000000000487805 */ /* 0x000fe2000001ff00 */
[----:B------:R-:W-:-:S04]  /*16d0*/  @!UP0 UIADD3 UR6, -UR6, 0x100000, URZ ;  /* 0x0010000006068890 */ /* 0x000fc8000fffe13f */
[----:B------:R-:W-:Y:S02]  /*16e0*/  @!UP0 USHF.L.U32 UR7, UR6, 0xb, URZ ;  /* 0x0000000b06078899 */ /* 0x000fe4000800063f */
[----:B------:R-:W-:Y:S01]  /*16f0*/  @!UP0 USHF.L.U32 UR6, UR6, 0x1, URZ ;  /* 0x0000000106068899 */ /* 0x000fe2000800063f */
[----:B------:R-:W-:Y:S01]  /*1700*/  CS2R R74, SRZ ;  /* 0x00000000004a7805 */ /* 0x000fe2000001ff00 */
[----:B------:R-:W-:Y:S01]  /*1710*/  VOTEU.ALL UP0, P2 ;  /* 0x00000000003f7886 */ /* 0x000fe20001000000 */
[----:B------:R-:W-:Y:S02]  /*1720*/  CS2R R76, SRZ ;  /* 0x00000000004c7805 */ /* 0x000fe4000001ff00 */
[----:B------:R-:W-:Y:S02]  /*1730*/  CS2R R78, SRZ ;  /* 0x00000000004e7805 */ /* 0x000fe4000001ff00 */
[----:B------:R-:W-:Y:S02]  /*1740*/  CS2R R80, SRZ ;  /* 0x0000000000507805 */ /* 0x000fe4000001ff00 */
[----:B------:R-:W-:-:S02]  /*1750*/  CS2R R82, SRZ ;  /* 0x0000000000527805 */ /* 0x000fc4000001ff00 */
[----:B------:R-:W-:Y:S02]  /*1760*/  CS2R R84, SRZ ;  /* 0x0000000000547805 */ /* 0x000fe4000001ff00 */
[----:B------:R-:W-:Y:S01]  /*1770*/  CS2R R86, SRZ ;  /* 0x0000000000567805 */ /* 0x000fe2000001ff00 */
[----:B------:R-:W2:Y:S02]  /*1780*/  FENCE.VIEW.ASYNC.S ;  /* 0x00000000000073c6 */ /* 0x000ea40000000000 */
[----:B--2---:R2:W4:Y:S02]  /*1790*/  @!UP0 SYNCS.EXCH.64 URZ, [UR24+0x10000], UR8 ;  /* 0x01000008183f85b2 */ /* 0x0045240008000100 */
[----:B----4-:R-:W-:Y:S06]  /*17a0*/  BAR.SYNC.DEFER_BLOCKING 0x0 ;  /* 0x0000000000007b1d */ /* 0x010fec0000010000 */
[----:B------:R2:W4:Y:S01]  /*17b0*/  @!UP1 SYNCS.EXCH.64 URZ, [UR24+0x10008], UR6 ;  /* 0x01000806183f95b2 */ /* 0x0005220008000100 */
[----:B------:R-:W-:Y:S05]  /*17c0*/  @!P1 BRA `(.L_x_47) ;  /* 0x00000008002c9947 */ /* 0x000fea0003800000 */
        /* <DEDUP_REMOVED lines=63> */
[----:B------:R-:W-:Y:S01]  /*1bc0*/  CS2R R86, SRZ ;  /* 0x0000000000567805 */ /* 0x000fe2000001ff00 */
[----:B------:R-:W-:Y:S01]  /*1bd0*/  UMOV UR5, URZ ;  /* 0x0000003f00057c82 */ /* 0x000fe20008000000 */
[----:B------:R-:W-:-:S05]  /*1be0*/  UMOV UR14, URZ ;  /* 0x0000003f000e7c82 */ /* 0x000fca0008000000 */
.L_x_49:
[----:B----4-:R-:W-:Y:S01]  /*1bf0*/  BAR.SYNC.DEFER_BLOCKING 0x0 ;  /* 0x0000000000007b1d */ /* 0x010fe20000010000 */
[----:B------:R-:W-:Y:S01]  /*1c00*/  ULEA UR22, UR5, UR24, 0x3 ;  /* 0x0000001805167291 */ /* 0x000fe2000f8e183f */
[----:B-1----:R-:W-:Y:S01]  /*1c10*/  @!P2 IMAD.MOV.U32 R4, RZ, RZ, 0x8000 ;  /* 0x00008000ff04a424 */ /* 0x002fe200078e00ff */
[----:B------:R-:W-:Y:S01]  /*1c20*/  ELECT P0, URZ, PT ;  /* 0x00000000003f782f */ /* 0x000fe20003800000 */
[----:B------:R-:W-:Y:S01]  /*1c30*/  IMAD.U32 R3, RZ, RZ, UR4 ;  /* 0x00000004ff037e24 */ /* 0x000fe2000f8e00ff */
[----:B------:R-:W-:Y:S02]  /*1c40*/  ULEA UR12, UR5, UR24, 0xe ;  /* 0x00000018050c7291 */ /* 0x000fe4000f8e703f */
[C---:B------:R-:W-:Y:S02]  /*1c50*/  ISETP.LT.U32.AND P0, PT, R2.reuse, 0x20, P0 ;  /* 0x000000200200780c */ /* 0x040fe40000701070 */
[----:B------:R-:W-:Y:S02]  /*1c60*/  ELECT P1, URZ, PT ;  /* 0x00000000003f782f */ /* 0x000fe40003820000 */
[----:B------:R-:W-:Y:S01]  /*1c70*/  SHF.L.U32 R3, R3, 0x1f, RZ ;  /* 0x0000001f03037819 */ /* 0x000fe200000006ff */
[----:B--2---:R-:W-:Y:S01]  /*1c80*/  UIADD3 UR8, UR12, 0x8000, URZ ;  /* 0x000080000c087890 */ /* 0x004fe2000fffe03f */
[----:B------:R-:W-:Y:S01]  /*1c90*/  ISETP.LT.U32.AND P1, PT, R2, 0x20, P1 ;  /* 0x000000200200780c */ /* 0x000fe20000f21070 */
[----:B------:R-:W-:Y:S01]  /*1ca0*/  UMOV UR10, UR14 ;  /* 0x0000000e000a7c82 */ /* 0x000fe20008000000 */
[----:B------:R-:W-:-:S02]  /*1cb0*/  USHF.R.U32.HI UR16, URZ, 0x4, UR12 ;  /* 0x000000043f107899 */ /* 0x000fc4000801160c */
[----:B------:R-:W-:Y:S02]  /*1cc0*/  USHF.R.U32.HI UR18, URZ, 0x4, UR8 ;  /* 0x000000043f127899 */ /* 0x000fe40008011608 */
[----:B------:R-:W-:Y:S01]  /*1cd0*/  USGXT.U32 UR16, UR16, 0xe ;  /* 0x0000000e1010789a */ /* 0x000fe20008000000 */
[----:B------:R-:W-:Y:S01]  /*1ce0*/  VOTEU.ANY UP0, P0 ;  /* 0x00000000003f7886 */ /* 0x000fe20000000100 */
[----:B------:R-:W-:Y:S01]  /*1cf0*/  VOTEU.ANY UP2, P0 ;  /* 0x00000000003f7886 */ /* 0x000fe20000040100 */
[----:B------:R-:W-:Y:S01]  /*1d00*/  USGXT.U32 UR18, UR18, 0xe ;  /* 0x0000000e1212789a */ /* 0x000fe20008000000 */
[----:B------:R1:W-:Y:S01]  /*1d10*/  @!P2 SYNCS.ARRIVE.TRANS64 RZ, [UR22+0x10000], R4 ;  /* 0x01000004ffffa9a7 */ /* 0x0003e20008000016 */
[----:B------:R2:W-:Y:S06]  /*1d20*/  MEMBAR.ALL.CTA ;  /* 0x0000000000007992 */ /* 0x0005ec0000008000 */
[----:B--2---:R-:W2:Y:S01]  /*1d30*/  FENCE.VIEW.ASYNC.S ;  /* 0x00000000000073c6 */ /* 0x004ea20000000000 */
[----:B------:R-:W-:Y:S01]  /*1d40*/  @UP0 UIADD3 UR13, UR22, 0x10000, URZ ;  /* 0x00010000160d0890 */ /* 0x000fe2000fffe03f */
[----:B------:R-:W-:Y:S01]  /*1d50*/  @UP0 UMOV UR6, UR26 ;  /* 0x0000001a00060c82 */ /* 0x000fe20008000000 */
[----:B------:R-:W-:Y:S01]  /*1d60*/  @UP0 UMOV UR7, UR27 ;  /* 0x0000001b00070c82 */ /* 0x000fe20008000000 */
[----:B--2---:R-:W-:Y:S01]  /*1d70*/  VOTEU.ANY UP1, P1 ;  /* 0x00000000003f7886 */ /* 0x004fe20000820100 */
[----:B------:R-:W-:Y:S01]  /*1d80*/  VOTEU.ANY UP3, P1 ;  /* 0x00000000003f7886 */ /* 0x000fe20000860100 */
[----:B------:R-:W-:Y:S01]  /*1d90*/  UMOV UR17, 0x40000040 ;  /* 0x4000004000117882 */ /* 0x000fe20000000000 */
[----:B------:R-:W-:-:S02]  /*1da0*/  UMOV UR19, 0x40000040 ;  /* 0x4000004000137882 */ /* 0x000fc40000000000 */
[----:B------:R-:W-:Y:S01]  /*1db0*/  @UP1 UIADD3 UR9, UR22, 0x10000, URZ ;  /* 0x0001000016091890 */ /* 0x000fe2000fffe03f */
[----:B------:R-:W-:Y:S01]  /*1dc0*/  @UP1 UMOV UR20, UR28 ;  /* 0x0000001c00141c82 */ /* 0x000fe20008000000 */
[----:B------:R-:W-:Y:S01]  /*1dd0*/  @UP1 UMOV UR21, UR29 ;  /* 0x0000001d00151c82 */ /* 0x000fe20008000000 */
[----:B------:R-:W-:Y:S06]  /*1de0*/  BAR.SYNC.DEFER_BLOCKING 0x0 ;  /* 0x0000000000007b1d */ /* 0x000fec0000010000 */
[----:B------:R1:W-:Y:S02]  /*1df0*/  @UP2 UTMALDG.2D [UR12], [UR6] ;  /* 0x0000000c060025b4 */ /* 0x0003e40008008000 */
[----:B------:R-:W-:Y:S06]  /*1e00*/  BAR.SYNC.DEFER_BLOCKING 0x0 ;  /* 0x0000000000007b1d */ /* 0x000fec0000010000 */
[----:B------:R1:W-:Y:S02]  /*1e10*/  @UP3 UTMALDG.2D [UR8], [UR20] ;  /* 0x00000008140035b4 */ /* 0x0003e40008008000 */
[----:B------:R-:W-:Y:S06]  /*1e20*/  BAR.SYNC.DEFER_BLOCKING 0x0 ;  /* 0x0000000000007b1d */ /* 0x000fec0000010000 */
[----:B------:R-:W2:Y:S02]  /*1e30*/  SYNCS.PHASECHK.TRANS64.TRYWAIT P0, [UR22+0x10000], R3 ;  /* 0x01000003ff0075a7 */ /* 0x000ea40008000156 */
[----:B-12---:R-:W-:Y:S05]  /*1e40*/  @!P0 BRA `(.L_x_48) ;  /* 0x0000000800688947 */ /* 0x006fea0003800000 */
.L_x_50:
[----:B------:R-:W-:Y:S02]  /*1e50*/  WARPGROUP.DEPBAR.LE gsb0, 0x0 ;  /* 0x00008000000079c5 */ /* 0x000fe40000010000 */
[----:B------:R-:W-:Y:S01]  /*1e60*/  WARPGROUP.ARRIVE ;  /* 0x00000000000079c5 */ /* 0x000fe20000000000 */
[----:B------:R-:W-:Y:S01]  /*1e70*/  UIADD3 UR20, UP0, UR16, 0x2, URZ ;  /* 0x0000000210147890 */ /* 0x000fe2000ff1e03f */
[----:B------:R-:W1:Y:S01]  /*1e80*/  LDC R3, c[0x0][0x230] ;  /* 0x00008c00ff037b82 */ /* 0x000e620000000800 */
[----:B------:R-:W-:Y:S01]  /*1e90*/  UIADD3 UR22, UP1, UR18, 0x2, URZ ;  /* 0x0000000212167890 */ /* 0x000fe2000ff3e03f */
[----:B------:R-:W-:Y:S02]  /*1ea0*/  UMOV UR6, URZ ;  /* 0x0000003f00067c82 */ /* 0x000fe40008000000 */
[----:B------:R-:W-:Y:S01]  /*1eb0*/  HGMMA.64x128x16.F32.BF16 R88, gdesc[UR16], R88 ;  /* 0x01e00000105879f0 */ /* 0x000fe20008701858 */
[----:B------:R-:W-:Y:S01]  /*1ec0*/  UMOV UR7, URZ ;  /* 0x0000003f00077c82 */ /* 0x000fe20008000000 */
[----:B------:R-:W-:-:S02]  /*1ed0*/  UIADD3.X UR21, UR6, 0x40000040, URZ, UP0, !UPT ;  /* 0x4000004006157890 */ /* 0x000fc400087fe43f */
[----:B------:R-:W-:Y:S02]  /*1ee0*/  UIADD3.X UR23, UR7, 0x40000040, URZ, UP1, !UPT ;  /* 0x4000004007177890 */ /* 0x000fe40008ffe43f */
[----:B------:R-:W-:Y:S02]  /*1ef0*/  UIADD3.64 UR36, UR20, 0x2, URZ ;  /* 0x0000000214247897 */ /* 0x000fe4000fffe03f */
[----:B------:R-:W-:Y:S02]  /*1f00*/  UIADD3.64 UR38, UR22, 0x2, URZ ;  /* 0x0000000216267897 */ /* 0x000fe4000fffe03f */
[----:B------:R-:W-:Y:S02]  /*1f10*/  UIADD3.64 UR32, UR20, 0x4, URZ ;  /* 0x0000000414207897 */ /* 0x000fe4000fffe03f */
[----:B------:R-:W-:Y:S02]  /*1f20*/  UIADD3.64 UR34, UR22, 0x4, URZ ;  /* 0x0000000416227897 */ /* 0x000fe4000fffe03f */
[----:B------:R-:W-:-:S02]  /*1f30*/  UIADD3.64 UR16, UR20, 0x1fe, URZ ;  /* 0x000001fe14107897 */ /* 0x000fc4000fffe03f */
[----:B------:R-:W-:Y:S02]  /*1f40*/  UIADD3 UR14, UR14, 0x40, URZ ;  /* 0x000000400e0e7890 */ /* 0x000fe4000fffe03f */
[----:B------:R-:W-:-:S04]  /*1f50*/  UIADD3 UR5, UR5, 0x1, URZ ;  /* 0x0000000105057890 */ /* 0x000fc8000fffe03f */
[----:B-1----:R-:W-:Y:S01]  /*1f60*/  ISETP.LE.AND P0, PT, R3, UR14, PT ;  /* 0x0000000e03007c0c */ /* 0x002fe2000bf03270 */
[----:B------:R-:W-:-:S04]  /*1f70*/  UISETP.NE.U32.AND UP0, UPT, UR5, 0x2, UPT ;  /* 0x000000020500788c */ /* 0x000fc8000bf05070 */
[----:B------:R-:W-:Y:S02]  /*1f80*/  USEL UR6, URZ, 0x1, UP0 ;  /* 0x000000013f067887 */ /* 0x000fe40008000000 */
[----:B------:R-:W-:Y:S02]  /*1f90*/  USEL UR5, UR5, URZ, UP0 ;  /* 0x0000003f05057287 */ /* 0x000fe40008000000 */
[----:B------:R-:W-:Y:S01]  /*1fa0*/  ULOP3.LUT UR4, UR4, UR6, URZ, 0x3c, !UPT ;  /* 0x0000000604047292 */ /* 0x000fe2000f8e3c3f */
[----:B------:R-:W-:-:S12]  /*1fb0*/  HGMMA.64x128x16.F32.BF16 R88, gdesc[UR20], R88 ;  /* 0x01e00000145879f0 */ /* 0x000fd80008701858 */
[----:B------:R-:W-:Y:S01]  /*1fc0*/  HGMMA.64x128x16.F32.BF16 R88, gdesc[UR36], R88 ;  /* 0x01e00000245879f0 */ /* 0x000fe20008701858 */
[----:B------:R-:W-:-:S11]  /*1fd0*/  UIADD3.64 UR36, UR20, 0x202, URZ ;  /* 0x0000020214247897 */ /* 0x000fd6000fffe03f */
[----:B------:R-:W-:Y:S01]  /*1fe0*/  HGMMA.64x128x16.F32.BF16 R88, gdesc[UR32], R88 ;  /* 0x01e00000205879f0 */ /* 0x000fe20008701858 */
[----:B------:R-:W-:-:S11]  /*1ff0*/  UIADD3.64 UR32, UR20, 0x204, URZ ;  /* 0x0000020414207897 */ /* 0x000fd6000fffe03f */
[----:B------:R-:W-:Y:S01]  /*2000*/  HGMMA.64x128x16.F32.BF16 R24, gdesc[UR16], R24 ;  /* 0x01e00000101879f0 */ /* 0x000fe20008701818 */
[----:B------:R-:W-:Y:S01]  /*2010*/  UIADD3.64 UR16, UR20, 0x200, URZ ;  /* 0x0000020014107897 */ /* 0x000fe2000fffe03f */
[----:B------:R-:W-:Y:S01]  /*2020*/  UMOV UR18, UR22 ;  /* 0x0000001600127c82 */ /* 0x000fe20008000000 */
[----:B------:R-:W-:-:S09]  /*2030*/  UMOV UR19, UR23 ;  /* 0x0000001700137c82 */ /* 0x000fd20008000000 */
[----:B------:R-:W-:-:S12]  /*2040*/  HGMMA.64x128x16.F32.BF16 R24, gdesc[UR16], R24 ;  /* 0x01e00000101879f0 */ /* 0x000fd80008701818 */
[----:B------:R-:W-:-:S12]  /*2050*/  HGMMA.64x128x16.F32.BF16 R24, gdesc[UR36], R24 ;  /* 0x01e00000241879f0 */ /* 0x000fd80008701818 */
[----:B------:R-:W-:Y:S01]  /*2060*/  HGMMA.64x128x16.F32.BF16 R24, gdesc[UR32], R24, gsb0 ;  /* 0x01e00000201879f0 */ /* 0x000fe20008001818 */
[----:B------:R-:W-:Y:S05]  /*2070*/  @!P0 BRA `(.L_x_49) ;  /* 0xfffffff800dc8947 */ /* 0x000fea000383ffff */
.L_x_47:
[----:B------:R-:W-:Y:S02]  /*2080*/  WARPGROUP.DEPBAR.LE gsb0, 0x0 ;  /* 0x00008000000079c5 */ /* 0x000fe40000010000 */
[----:B----4-:R-:W-:Y:S01]  /*2090*/  BAR.SYNC.DEFER_BLOCKING 0x0 ;  /* 0x0000000000007b1d */ /* 0x010fe20000010000 */
[C---:B-1----:R-:W-:Y:S01]  /*20a0*/  IMAD.SHL.U32 R3, R0.reuse, 0x80, RZ ;  /* 0x0000008000037824 */ /* 0x042fe200078e00ff */
[----:B------:R-:W-:Y:S01]  /*20b0*/  ELECT P0, URZ, PT ;  /* 0x00000000003f782f */ /* 0x000fe20003800000 */
[----:B------:R-:W-:Y:S01]  /*20c0*/  IMAD.SHL.U32 R4, R0, 0x10, RZ ;  /* 0x0000001000047824 */ /* 0x000fe200078e00ff */
[----:B------:R-:W-:Y:S02]  /*20d0*/  F2FP.BF16.F32.PACK_AB R88, R89, R88 ;  /* 0x000000585958723e */ /* 0x000fe400000010ff */
[----:B------:R-:W-:Y:S01]  /*20e0*/  LOP3.LUT R3, R3, 0x780, RZ, 0xc0, !PT ;  /* 0x0000078003037812 */ /* 0x000fe200078ec0ff */
[----:B------:R-:W-:Y:S01]  /*20f0*/  UMOV UR10, UR15 ;  /* 0x0000000f000a7c82 */ /* 0x000fe20008000000 */
[----:B------:R-:W-:-:S02]  /*2100*/  ISETP.LT.U32.AND P0, PT, R2, 0x40, P0 ;  /* 0x000000400200780c */ /* 0x000fc40000701070 */
[----:B------:R-:W-:Y:S01]  /*2110*/  LOP3.LUT R5, R3, 0x70, R4, 0xf8, !PT ;  /* 0x0000007003057812 */ /* 0x000fe200078ef804 */
[----:B------:R-:W-:Y:S01]  /*2120*/  IMAD.SHL.U32 R3, R0, 0x40, RZ ;  /* 0x0000004000037824 */ /* 0x000fe200078e00ff */
[----:B------:R-:W-:Y:S02]  /*2130*/  F2FP.BF16.F32.PACK_AB R89, R91, R90 ;  /* 0x0000005a5b59723e */ /* 0x000fe400000010ff */
[--C-:B------:R-:W-:Y:S02]  /*2140*/  LOP3.LUT R4, R5, 0x10, R0.reuse, 0x78, !PT ;  /* 0x0000001005047812 */ /* 0x100fe400078e7800 */
[----:B------:R-:W-:Y:S02]  /*2150*/  SHF.R.U32.HI R0, RZ, 0x5, R0 ;  /* 0x00000005ff007819 */ /* 0x000fe40000011600 */
[----:B------:R-:W-:Y:S02]  /*2160*/  LOP3.LUT R3, R4, 0x1800, R3, 0xf8, !PT ;  /* 0x0000180004037812 */ /* 0x000fe400078ef803 */
[----:B------:R-:W-:Y:S01]  /*2170*/  F2FP.BF16.F32.PACK_AB R120, R121, R120 ;  /* 0x000000787978723e */ /* 0x000fe200000010ff */
[----:B------:R-:W-:Y:S01]  /*2180*/  VOTEU.ANY UP0, P0 ;  /* 0x00000000003f7886 */ /* 0x000fe20000000100 */
[----:B------:R-:W-:Y:S01]  /*2190*/  R2UR UR5, R0 ;  /* 0x00000000000572ca */ /* 0x000fe200000e0000 */
[C---:B------:R-:W-:Y:S01]  /*21a0*/  VIADD R0, R3.reuse, UR24 ;  /* 0x0000001803007c36 */ /* 0x040fe20008000000 */
[----:B------:R-:W1:Y:S02]  /*21b0*/  @!P2 SYNCS.CCTL.IV [UR24+0x10000] ;  /* 0x01000000ff00a9b1 */ /* 0x000e640008000018 */
[----:B-1----:R-:W-:Y:S01]  /*21c0*/  BAR.SYNC.DEFER_BLOCKING 0x0 ;  /* 0x0000000000007b1d */ /* 0x002fe20000010000 */
[----:B------:R-:W-:-:S02]  /*21d0*/  LOP3.LUT R2, R3, 0x20, RZ, 0x3c, !PT ;  /* 0x0000002003027812 */ /* 0x000fc400078e3cff */
[----:B------:R-:W-:Y:S02]  /*21e0*/  F2FP.BF16.F32.PACK_AB R90, R93, R92 ;  /* 0x0000005c5d5a723e */ /* 0x000fe400000010ff */
[----:B------:R-:W-:Y:S01]  /*21f0*/  F2FP.BF16.F32.PACK_AB R91, R95, R94 ;  /* 0x0000005e5f5b723e */ /* 0x000fe200000010ff */
[----:B------:R-:W-:Y:S01]  /*2200*/  VIADD R2, R2, UR24 ;  /* 0x0000001802027c36 */ /* 0x000fe20008000000 */
[----:B------:R-:W-:Y:S01]  /*2210*/  F2FP.BF16.F32.PACK_AB R121, R123, R122 ;  /* 0x0000007a7b79723e */ /* 0x000fe200000010ff */
[----:B------:R-:W-:Y:S01]  /*2220*/  VOTEU.ANY UP1, P0 ;  /* 0x00000000003f7886 */ /* 0x000fe20000020100 */
[----:B------:R-:W-:Y:S01]  /*2230*/  F2FP.BF16.F32.PACK_AB R24, R25, R24 ;  /* 0x000000181918723e */ /* 0x000fe200000010ff */
[----:B------:R-:W-:Y:S01]  /*2240*/  ULOP3.LUT UR5, UR5, 0x1, URZ, 0xc0, !UPT ;  /* 0x0000000105057892 */ /* 0x000fe2000f8ec03f */
[----:B------:R-:W-:Y:S01]  /*2250*/  F2FP.BF16.F32.PACK_AB R122, R125, R124 ;  /* 0x0000007c7d7a723e */ /* 0x000fe200000010ff */
[----:B--2---:R-:W-:Y:S01]  /*2260*/  @UP0 UMOV UR6, UR30 ;  /* 0x0000001e00060c82 */ /* 0x004fe20008000000 */
[----:B------:R-:W-:Y:S01]  /*2270*/  F2FP.BF16.F32.PACK_AB R123, R127, R126 ;  /* 0x0000007e7f7b723e */ /* 0x000fe200000010ff */
[----:B------:R-:W-:Y:S01]  /*2280*/  ULEA UR9, UR5, UR11, 0x6 ;  /* 0x0000000b05097291 */ /* 0x000fe2000f8e303f */
[----:B------:R-:W-:Y:S01]  /*2290*/  F2FP.BF16.F32.PACK_AB R25, R27, R26 ;  /* 0x0000001a1b19723e */ /* 0x000fe200000010ff */
[----:B------:R-:W-:Y:S01]  /*22a0*/  ULEA UR8, UR5, UR24, 0xe ;  /* 0x0000001805087291 */ /* 0x000fe2000f8e703f */
[----:B------:R-:W-:Y:S01]  /*22b0*/  F2FP.BF16.F32.PACK_AB R56, R57, R56 ;  /* 0x000000383938723e */ /* 0x000fe200000010ff */
[----:B------:R-:W-:Y:S01]  /*22c0*/  @UP0 UMOV UR7, UR31 ;  /* 0x0000001f00070c82 */ /* 0x000fe20008000000 */
[----:B------:R-:W-:-:S02]  /*22d0*/  F2FP.BF16.F32.PACK_AB R96, R97, R96 ;  /* 0x000000606160723e */ /* 0x000fc400000010ff */
[----:B------:R-:W-:Y:S02]  /*22e0*/  F2FP.BF16.F32.PACK_AB R26, R29, R28 ;  /* 0x0000001c1d1a723e */ /* 0x000fe400000010ff */
[----:B------:R-:W-:Y:S01]  /*22f0*/  F2FP.BF16.F32.PACK_AB R27, R31, R30 ;  /* 0x0000001e1f1b723e */ /* 0x000fe200000010ff */
[----:B------:R-:W1:Y:S01]  /*2300*/  @!P2 SYNCS.CCTL.IV [UR24+0x10008] ;  /* 0x01000800ff00a9b1 */ /* 0x000e620008000018 */
[----:B------:R-:W-:Y:S01]  /*2310*/  F2FP.BF16.F32.PACK_AB R57, R59, R58 ;  /* 0x0000003a3b39723e */ /* 0x000fe200000010ff */
[----:B-1----:R-:W-:Y:S01]  /*2320*/  STSM.16.M88.4 [R0], R88 ;  /* 0x0000005800007844 */ /* 0x002fe20000000200 */
[----:B------:R-:W-:Y:S02]  /*2330*/  F2FP.BF16.F32.PACK_AB R97, R99, R98 ;  /* 0x000000626361723e */ /* 0x000fe400000010ff */
[----:B------:R-:W-:Y:S01]  /*2340*/  F2FP.BF16.F32.PACK_AB R128, R129, R128 ;  /* 0x000000808180723e */ /* 0x000fe200000010ff */
[----:B------:R-:W-:Y:S01]  /*2350*/  STSM.16.M88.4 [R0+0x4000], R120 ;  /* 0x0040007800007844 */ /* 0x000fe20000000200 */
[----:B------:R-:W-:-:S02]  /*2360*/  F2FP.BF16.F32.PACK_AB R58, R61, R60 ;  /* 0x0000003c3d3a723e */ /* 0x000fc400000010ff */
[----:B------:R-:W-:Y:S01]  /*2370*/  F2FP.BF16.F32.PACK_AB R59, R63, R62 ;  /* 0x0000003e3f3b723e */ /* 0x000fe200000010ff */
[----:B------:R-:W-:Y:S01]  /*2380*/  STSM.16.M88.4 [R0+0x2000], R24 ;  /* 0x0020001800007844 */ /* 0x000fe20000000200 */
[----:B------:R-:W-:Y:S02]  /*2390*/  LOP3.LUT R4, R3, 0x40, RZ, 0x3c, !PT ;  /* 0x0000004003047812 */ /* 0x000fe400078e3cff */
[----:B------:R-:W-:Y:S01]  /*23a0*/  F2FP.BF16.F32.PACK_AB R98, R101, R100 ;  /* 0x000000646562723e */ /* 0x000fe200000010ff */
[----:B------:R-:W-:Y:S01]  /*23b0*/  STSM.16.M88.4 [R0+0x6000], R56 ;  /* 0x0060003800007844 */ /* 0x000fe20000000200 */
[----:B------:R-:W-:Y:S01]  /*23c0*/  F2FP.BF16.F32.PACK_AB R99, R103, R102 ;  /* 0x000000666763723e */ /* 0x000fe200000010ff */
[----:B------:R-:W-:Y:S01]  /*23d0*/  VIADD R4, R4, UR24 ;  /* 0x0000001804047c36 */ /* 0x000fe20008000000 */
[----:B------:R-:W-:Y:S02]  /*23e0*/  F2FP.BF16.F32.PACK_AB R129, R131, R130 ;  /* 0x000000828381723e */ /* 0x000fe400000010ff */
[----:B------:R-:W-:Y:S01]  /*23f0*/  F2FP.BF16.F32.PACK_AB R32, R33, R32 ;  /* 0x000000202120723e */ /* 0x000fe200000010ff */
[----:B------:R-:W-:Y:S01]  /*2400*/  STSM.16.M88.4 [R2], R96 ;  /* 0x0000006002007844 */ /* 0x000fe20000000200 */
[----:B------:R-:W-:-:S02]  /*2410*/  F2FP.BF16.F32.PACK_AB R130, R133, R132 ;  /* 0x000000848582723e */ /* 0x000fc400000010ff */
[----:B------:R-:W-:Y:S02]  /*2420*/  F2FP.BF16.F32.PACK_AB R131, R135, R134 ;  /* 0x000000868783723e */ /* 0x000fe400000010ff */
[----:B------:R-:W-:Y:S02]  /*2430*/  F2FP.BF16.F32.PACK_AB R33, R35, R34 ;  /* 0x000000222321723e */ /* 0x000fe400000010ff */
[----:B------:R-:W-:Y:S01]  /*2440*/  F2FP.BF16.F32.PACK_AB R64, R65, R64 ;  /* 0x000000404140723e */ /* 0x000fe200000010ff */
[----:B------:R-:W-:Y:S01]  /*2450*/  STSM.16.M88.4 [R2+0x4000], R128 ;  /* 0x0040008002007844 */ /* 0x000fe20000000200 */
[----:B------:R-:W-:Y:S02]  /*2460*/  F2FP.BF16.F32.PACK_AB R104, R105, R104 ;  /* 0x000000686968723e */ /* 0x000fe400000010ff */
[----:B------:R-:W-:Y:S02]  /*2470*/  F2FP.BF16.F32.PACK_AB R34, R37, R36 ;  /* 0x000000242522723e */ /* 0x000fe400000010ff */
[----:B------:R-:W-:-:S02]  /*2480*/  F2FP.BF16.F32.PACK_AB R35, R39, R38 ;  /* 0x000000262723723e */ /* 0x000fc400000010ff */
[----:B------:R-:W-:Y:S02]  /*2490*/  F2FP.BF16.F32.PACK_AB R65, R67, R66 ;  /* 0x000000424341723e */ /* 0x000fe400000010ff */
[----:B------:R-:W-:Y:S01]  /*24a0*/  F2FP.BF16.F32.PACK_AB R105, R107, R106 ;  /* 0x0000006a6b69723e */ /* 0x000fe200000010ff */
[----:B------:R-:W-:Y:S01]  /*24b0*/  STSM.16.M88.4 [R2+0x2000], R32 ;  /* 0x0020002002007844 */ /* 0x000fe20000000200 */
[----:B------:R-:W-:Y:S02]  /*24c0*/  F2FP.BF16.F32.PACK_AB R136, R137, R136 ;  /* 0x000000888988723e */ /* 0x000fe400000010ff */
[----:B------:R-:W-:Y:S02]  /*24d0*/  F2FP.BF16.F32.PACK_AB R66, R69, R68 ;  /* 0x000000444542723e */ /* 0x000fe400000010ff */
[----:B------:R-:W-:Y:S02]  /*24e0*/  F2FP.BF16.F32.PACK_AB R67, R71, R70 ;  /* 0x000000464743723e */ /* 0x000fe400000010ff */
[----:B------:R-:W-:-:S02]  /*24f0*/  LOP3.LUT R3, R3, 0x60, RZ, 0x3c, !PT ;  /* 0x0000006003037812 */ /* 0x000fc400078e3cff */
[----:B------:R-:W-:Y:S01]  /*2500*/  F2FP.BF16.F32.PACK_AB R106, R109, R108 ;  /* 0x0000006c6d6a723e */ /* 0x000fe200000010ff */
[----:B------:R-:W-:Y:S01]  /*2510*/  STSM.16.M88.4 [R2+0x6000], R64 ;  /* 0x0060004002007844 */ /* 0x000fe20000000200 */
[----:B------:R-:W-:Y:S01]  /*2520*/  F2FP.BF16.F32.PACK_AB R107, R111, R110 ;  /* 0x0000006e6f6b723e */ /* 0x000fe200000010ff */
[----:B------:R-:W-:Y:S01]  /*2530*/  VIADD R3, R3, UR24 ;  /* 0x0000001803037c36 */ /* 0x000fe20008000000 */
[----:B------:R-:W-:Y:S02]  /*2540*/  F2FP.BF16.F32.PACK_AB R137, R139, R138 ;  /* 0x0000008a8b89723e */ /* 0x000fe400000010ff */
[----:B------:R-:W-:Y:S01]  /*2550*/  F2FP.BF16.F32.PACK_AB R40, R41, R40 ;  /* 0x000000282928723e */ /* 0x000fe200000010ff */
[----:B------:R-:W-:Y:S01]  /*2560*/  STSM.16.M88.4 [R4], R104 ;  /* 0x0000006804007844 */ /* 0x000fe20000000200 */
        /* <DEDUP_REMOVED lines=8> */
[----:B------:R-:W-:-:S02]  /*25f0*/  F2FP.BF16.F32.PACK_AB R73, R75, R74 ;  /* 0x0000004a4b49723e */ /* 0x000fc400000010ff */
[----:B------:R-:W-:Y:S01]  /*2600*/  F2FP.BF16.F32.PACK_AB R113, R115, R114 ;  /* 0x000000727371723e */ /* 0x000fe200000010ff */
[----:B------:R-:W-:Y:S01]  /*2610*/  STSM.16.M88.4 [R4+0x2000], R40 ;  /* 0x0020002804007844 */ /* 0x000fe20000000200 */
[----:B------:R-:W-:Y:S02]  /*2620*/  F2FP.BF16.F32.PACK_AB R144, R145, R144 ;  /* 0x000000909190723e */ /* 0x000fe400000010ff */
[----:B------:R-:W-:Y:S02]  /*2630*/  F2FP.BF16.F32.PACK_AB R74, R77, R76 ;  /* 0x0000004c4d4a723e */ /* 0x000fe400000010ff */
[----:B------:R-:W-:Y:S02]  /*2640*/  F2FP.BF16.F32.PACK_AB R75, R79, R78 ;  /* 0x0000004e4f4b723e */ /* 0x000fe400000010ff */
[----:B------:R-:W-:Y:S02]  /*2650*/  F2FP.BF16.F32.PACK_AB R114, R117, R116 ;  /* 0x000000747572723e */ /* 0x000fe400000010ff */
[----:B------:R-:W-:Y:S01]  /*2660*/  F2FP.BF16.F32.PACK_AB R115, R119, R118 ;  /* 0x000000767773723e */ /* 0x000fe200000010ff */
[----:B------:R-:W-:Y:S01]  /*2670*/  STSM.16.M88.4 [R4+0x6000], R72 ;  /* 0x0060004804007844 */ /* 0x000fe20000000200 */
[----:B------:R-:W-:-:S02]  /*2680*/  F2FP.BF16.F32.PACK_AB R145, R147, R146 ;  /* 0x000000929391723e */ /* 0x000fc400000010ff */
[----:B------:R-:W-:Y:S01]  /*2690*/  F2FP.BF16.F32.PACK_AB R48, R49, R48 ;  /* 0x000000303130723e */ /* 0x000fe200000010ff */
[----:B------:R-:W-:Y:S01]  /*26a0*/  STSM.16.M88.4 [R3], R112 ;  /* 0x0000007003007844 */ /* 0x000fe20000000200 */
[----:B------:R-:W-:Y:S02]  /*26b0*/  F2FP.BF16.F32.PACK_AB R146, R149, R148 ;  /* 0x000000949592723e */ /* 0x000fe400000010ff */
[----:B------:R-:W-:Y:S02]  /*26c0*/  F2FP.BF16.F32.PACK_AB R147, R151, R150 ;  /* 0x000000969793723e */ /* 0x000fe400000010ff */
[----:B------:R-:W-:Y:S02]  /*26d0*/  F2FP.BF16.F32.PACK_AB R49, R51, R50 ;  /* 0x000000323331723e */ /* 0x000fe400000010ff */
[----:B------:R-:W-:Y:S01]  /*26e0*/  F2FP.BF16.F32.PACK_AB R80, R81, R80 ;  /* 0x000000505150723e */ /* 0x000fe200000010ff */
[----:B------:R-:W-:Y:S01]  /*26f0*/  STSM.16.M88.4 [R3+0x4000], R144 ;  /* 0x0040009003007844 */ /* 0x000fe20000000200 */
[----:B------:R-:W-:-:S02]  /*2700*/  F2FP.BF16.F32.PACK_AB R50, R53, R52 ;  /* 0x000000343532723e */ /* 0x000fc400000010ff */
[----:B------:R-:W-:Y:S02]  /*2710*/  F2FP.BF16.F32.PACK_AB R51, R55, R54 ;  /* 0x000000363733723e */ /* 0x000fe400000010ff */
[----:B------:R-:W-:Y:S02]  /*2720*/  F2FP.BF16.F32.PACK_AB R81, R83, R82 ;  /* 0x000000525351723e */ /* 0x000fe400000010ff */
[----:B------:R-:W-:Y:S01]  /*2730*/  F2FP.BF16.F32.PACK_AB R82, R85, R84 ;  /* 0x000000545552723e */ /* 0x000fe200000010ff */
[----:B------:R-:W-:Y:S01]  /*2740*/  STSM.16.M88.4 [R3+0x2000], R48 ;  /* 0x0020003003007844 */ /* 0x000fe20000000200 */
[----:B------:R-:W-:-:S05]  /*2750*/  F2FP.BF16.F32.PACK_AB R83, R87, R86 ;  /* 0x000000565753723e */ /* 0x000fca00000010ff */
[----:B------:R-:W-:Y:S01]  /*2760*/  STSM.16.M88.4 [R3+0x6000], R80 ;  /* 0x0060005003007844 */ /* 0x000fe20000000200 */
[----:B------:R1:W-:Y:S06]  /*2770*/  MEMBAR.ALL.CTA ;  /* 0x0000000000007992 */ /* 0x0003ec0000008000 */
[----:B-1----:R-:W1:Y:S02]  /*2780*/  FENCE.VIEW.ASYNC.S ;  /* 0x00000000000073c6 */ /* 0x002e640000000000 */
[----:B-1----:R-:W-:Y:S06]  /*2790*/  BAR.SYNC.DEFER_BLOCKING 0x0 ;  /* 0x0000000000007b1d */ /* 0x002fec0000010000 */
[----:B------:R1:W-:Y:S01]  /*27a0*/  @UP1 UTMASTG.2D [UR8], [UR6] ;  /* 0x00000008060013b5 */ /* 0x0003e20008008000 */
[----:B------:R0:W-:Y:S01]  /*27b0*/  UTMACMDFLUSH ;  /* 0x00000000000079b7 */ /* 0x0001e20000000000 */
[----:B------:R-:W-:-:S04]  /*27c0*/  DEPBAR.LE SB0, 0x0 ;  /* 0x000080000000791a */ /* 0x000fc80000000000 */
[----:B------:R-:W-:Y:S06]  /*27d0*/  BAR.SYNC.DEFER_BLOCKING 0x0 ;  /* 0x0000000000007b1d */ /* 0x000fec0000010000 */
[----:B-1----:R-:W-:Y:S05]  /*27e0*/  EXIT ;  /* 0x000000000000794d */ /* 0x002fea0003800000 */
.L_x_48:
[----:B------:R-:W1:Y:S02]  /*27f0*/  SYNCS.PHASECHK.TRANS64.TRYWAIT P0, [UR22+0x10000], R3 ;  /* 0x01000003ff0075a7 */ /* 0x000e640008000156 */
[----:B-1----:R-:W-:Y:S05]  /*2800*/  @!P0 BRA `(.L_x_48) ;  /* 0xfffffffc00f88947 */ /* 0x002fea000383ffff */
[----:B------:R-:W-:Y:S05]  /*2810*/  BRA `(.L_x_50) ;  /* 0xfffffff4008c7947 */ /* 0x000fea000383ffff */
.L_x_51:
[----:B------:R-:W-:-:S00]  /*2820*/  BRA `(.L_x_51) ;  /* 0xfffffffc00fc7947 */ /* 0x000fc0000383ffff */
[----:B------:R-:W-:-:S00]  /*2830*/  NOP ;  /* 0x0000000000007918 */ /* 0x000fc00000000000 */
        /* <DEDUP_REMOVED lines=12> */
.L_x_52:


//--------------------- .nv.shared.gluon_wgmma    --------------------------
	.section	.nv.shared.gluon_wgmma,"aw",@nobits
	.sectionflags	@""
	.align	16
	.zero		1024


//--------------------- .nv.shared.reserved.0     --------------------------
	.section	.nv.shared.reserved.0,"aw",@nobits
	.weak		__nv_reservedSMEM_offset_0_alias
	.size		__nv_reservedSMEM_offset_0_alias, 0, 0
	.other		__nv_reservedSMEM_offset_0_alias,@"STO_CUDA_RESERVED_SHARED STV_DEFAULT"
__nv_reservedSMEM_offset_0_alias:
	.zero		0


//--------------------- .nv.constant0.gluon_wgmma --------------------------
	.section	.nv.constant0.gluon_wgmma,"a",@progbits
	.sectionflags	@""
	.align	4
.nv.constant0.gluon_wgmma:
	.zero		608


//--------------------- SYMBOLS --------------------------

	.type		.nv.reservedSmem.offset0,@object
	.size		.nv.reservedSmem.offset0,0x4
